//
// Generated by NVIDIA NVVM Compiler
//
// Compiler Build ID: CL-36424714
// Cuda compilation tools, release 13.0, V13.0.88
// Based on NVVM 20.0.0
//

.version 9.0
.target sm_100
.address_size 64

	// .globl	_Z9getMatrixPiPfS0_S0_
.extern .func  (.param .b32 func_retval0) vprintf
(
	.param .b64 vprintf_param_0,
	.param .b64 vprintf_param_1
)
;
.global .align 1 .b8 $str[11] = {88, 61, 37, 100, 44, 89, 61, 37, 100, 10};
.global .align 4 .b8 __cudart_i2opi_f[24] = {65, 144, 67, 60, 153, 149, 98, 219, 192, 221, 52, 245, 209, 87, 39, 252, 41, 21, 68, 78, 110, 131, 249, 162};

.visible .entry _Z9getMatrixPiPfS0_S0_(
	.param .u64 .ptr .align 1 _Z9getMatrixPiPfS0_S0__param_0,
	.param .u64 .ptr .align 1 _Z9getMatrixPiPfS0_S0__param_1,
	.param .u64 .ptr .align 1 _Z9getMatrixPiPfS0_S0__param_2,
	.param .u64 .ptr .align 1 _Z9getMatrixPiPfS0_S0__param_3
)
{
	.local .align 16 .b8 	__local_depot0[1248];
	.reg .b64 	%SP;
	.reg .b64 	%SPL;
	.reg .pred 	%p<74>;
	.reg .b32 	%r<331>;
	.reg .b32 	%f<242>;
	.reg .b64 	%rd<205>;
	.reg .b64 	%fd<31>;

	mov.u64 	%SPL, __local_depot0;
	cvta.local.u64 	%SP, %SPL;
	ld.param.u64 	%rd52, [_Z9getMatrixPiPfS0_S0__param_0];
	cvta.to.global.u64 	%rd1, %rd52;
	add.u64 	%rd2, %SPL, 0;
	add.u64 	%rd3, %SPL, 0;
	add.u64 	%rd4, %SPL, 0;
	add.u64 	%rd5, %SPL, 0;
	add.u64 	%rd6, %SPL, 0;
	add.u64 	%rd7, %SPL, 0;
	add.u64 	%rd8, %SPL, 0;
	add.u64 	%rd9, %SPL, 0;
	add.u64 	%rd203, %SPL, 32;
	add.u64 	%rd204, %SPL, 432;
	add.u64 	%rd202, %SPL, 832;
	mov.u32 	%r109, %ctaid.x;
	mov.u32 	%r110, %ntid.x;
	mov.u32 	%r111, %tid.x;
	mad.lo.s32 	%r1, %r109, %r110, %r111;
	mov.u32 	%r112, %ctaid.y;
	mov.u32 	%r113, %ntid.y;
	mov.u32 	%r114, %tid.y;
	mad.lo.s32 	%r2, %r112, %r113, %r114;
	add.s32 	%r115, %r2, -701;
	setp.lt.u32 	%p5, %r115, -601;
	add.s32 	%r116, %r1, -1101;
	setp.lt.u32 	%p6, %r116, -1001;
	or.pred  	%p7, %p5, %p6;
	@%p7 bra 	$L__BB0_57;
	add.u64 	%rd64, %SP, 1232;
	add.u64 	%rd65, %SPL, 1232;
	st.local.v2.u32 	[%rd65], {%r1, %r2};
	mov.u64 	%rd66, $str;
	cvta.global.u64 	%rd67, %rd66;
	{ // callseq 0, 0
	.param .b64 param0;
	st.param.b64 	[param0], %rd67;
	.param .b64 param1;
	st.param.b64 	[param1], %rd64;
	.param .b32 retval0;
	call.uni (retval0), 
	vprintf, 
	(
	param0, 
	param1
	);
	ld.param.b32 	%r118, [retval0];
	} // callseq 0
	mov.f32 	%f36, 0f7F7FFFFF;
	st.local.v4.f32 	[%rd203], {%f36, %f36, %f36, %f36};
	st.local.v4.f32 	[%rd202], {%f36, %f36, %f36, %f36};
	st.local.v4.f32 	[%rd204], {%f36, %f36, %f36, %f36};
	st.local.v4.f32 	[%rd203+16], {%f36, %f36, %f36, %f36};
	st.local.v4.f32 	[%rd202+16], {%f36, %f36, %f36, %f36};
	st.local.v4.f32 	[%rd204+16], {%f36, %f36, %f36, %f36};
	st.local.v4.f32 	[%rd203+32], {%f36, %f36, %f36, %f36};
	st.local.v4.f32 	[%rd202+32], {%f36, %f36, %f36, %f36};
	st.local.v4.f32 	[%rd204+32], {%f36, %f36, %f36, %f36};
	st.local.v4.f32 	[%rd203+48], {%f36, %f36, %f36, %f36};
	st.local.v4.f32 	[%rd202+48], {%f36, %f36, %f36, %f36};
	st.local.v4.f32 	[%rd204+48], {%f36, %f36, %f36, %f36};
	st.local.v4.f32 	[%rd203+64], {%f36, %f36, %f36, %f36};
	st.local.v4.f32 	[%rd202+64], {%f36, %f36, %f36, %f36};
	st.local.v4.f32 	[%rd204+64], {%f36, %f36, %f36, %f36};
	st.local.v4.f32 	[%rd203+80], {%f36, %f36, %f36, %f36};
	st.local.v4.f32 	[%rd202+80], {%f36, %f36, %f36, %f36};
	st.local.v4.f32 	[%rd204+80], {%f36, %f36, %f36, %f36};
	st.local.v4.f32 	[%rd203+96], {%f36, %f36, %f36, %f36};
	st.local.v4.f32 	[%rd202+96], {%f36, %f36, %f36, %f36};
	st.local.v4.f32 	[%rd204+96], {%f36, %f36, %f36, %f36};
	st.local.v4.f32 	[%rd203+112], {%f36, %f36, %f36, %f36};
	st.local.v4.f32 	[%rd202+112], {%f36, %f36, %f36, %f36};
	st.local.v4.f32 	[%rd204+112], {%f36, %f36, %f36, %f36};
	st.local.v4.f32 	[%rd203+128], {%f36, %f36, %f36, %f36};
	st.local.v4.f32 	[%rd202+128], {%f36, %f36, %f36, %f36};
	st.local.v4.f32 	[%rd204+128], {%f36, %f36, %f36, %f36};
	st.local.v4.f32 	[%rd203+144], {%f36, %f36, %f36, %f36};
	st.local.v4.f32 	[%rd202+144], {%f36, %f36, %f36, %f36};
	st.local.v4.f32 	[%rd204+144], {%f36, %f36, %f36, %f36};
	st.local.v4.f32 	[%rd203+160], {%f36, %f36, %f36, %f36};
	st.local.v4.f32 	[%rd202+160], {%f36, %f36, %f36, %f36};
	st.local.v4.f32 	[%rd204+160], {%f36, %f36, %f36, %f36};
	st.local.v4.f32 	[%rd203+176], {%f36, %f36, %f36, %f36};
	st.local.v4.f32 	[%rd202+176], {%f36, %f36, %f36, %f36};
	st.local.v4.f32 	[%rd204+176], {%f36, %f36, %f36, %f36};
	st.local.v4.f32 	[%rd203+192], {%f36, %f36, %f36, %f36};
	st.local.v4.f32 	[%rd202+192], {%f36, %f36, %f36, %f36};
	st.local.v4.f32 	[%rd204+192], {%f36, %f36, %f36, %f36};
	st.local.v4.f32 	[%rd203+208], {%f36, %f36, %f36, %f36};
	st.local.v4.f32 	[%rd202+208], {%f36, %f36, %f36, %f36};
	st.local.v4.f32 	[%rd204+208], {%f36, %f36, %f36, %f36};
	st.local.v4.f32 	[%rd203+224], {%f36, %f36, %f36, %f36};
	st.local.v4.f32 	[%rd202+224], {%f36, %f36, %f36, %f36};
	st.local.v4.f32 	[%rd204+224], {%f36, %f36, %f36, %f36};
	st.local.v4.f32 	[%rd203+240], {%f36, %f36, %f36, %f36};
	st.local.v4.f32 	[%rd202+240], {%f36, %f36, %f36, %f36};
	st.local.v4.f32 	[%rd204+240], {%f36, %f36, %f36, %f36};
	st.local.v4.f32 	[%rd203+256], {%f36, %f36, %f36, %f36};
	st.local.v4.f32 	[%rd202+256], {%f36, %f36, %f36, %f36};
	st.local.v4.f32 	[%rd204+256], {%f36, %f36, %f36, %f36};
	st.local.v4.f32 	[%rd203+272], {%f36, %f36, %f36, %f36};
	st.local.v4.f32 	[%rd202+272], {%f36, %f36, %f36, %f36};
	st.local.v4.f32 	[%rd204+272], {%f36, %f36, %f36, %f36};
	st.local.v4.f32 	[%rd203+288], {%f36, %f36, %f36, %f36};
	st.local.v4.f32 	[%rd202+288], {%f36, %f36, %f36, %f36};
	st.local.v4.f32 	[%rd204+288], {%f36, %f36, %f36, %f36};
	st.local.v4.f32 	[%rd203+304], {%f36, %f36, %f36, %f36};
	st.local.v4.f32 	[%rd202+304], {%f36, %f36, %f36, %f36};
	st.local.v4.f32 	[%rd204+304], {%f36, %f36, %f36, %f36};
	st.local.v4.f32 	[%rd203+320], {%f36, %f36, %f36, %f36};
	st.local.v4.f32 	[%rd202+320], {%f36, %f36, %f36, %f36};
	st.local.v4.f32 	[%rd204+320], {%f36, %f36, %f36, %f36};
	st.local.v4.f32 	[%rd203+336], {%f36, %f36, %f36, %f36};
	st.local.v4.f32 	[%rd202+336], {%f36, %f36, %f36, %f36};
	st.local.v4.f32 	[%rd204+336], {%f36, %f36, %f36, %f36};
	st.local.v4.f32 	[%rd203+352], {%f36, %f36, %f36, %f36};
	st.local.v4.f32 	[%rd202+352], {%f36, %f36, %f36, %f36};
	st.local.v4.f32 	[%rd204+352], {%f36, %f36, %f36, %f36};
	st.local.v4.f32 	[%rd203+368], {%f36, %f36, %f36, %f36};
	st.local.v4.f32 	[%rd202+368], {%f36, %f36, %f36, %f36};
	st.local.v4.f32 	[%rd204+368], {%f36, %f36, %f36, %f36};
	st.local.v4.f32 	[%rd203+384], {%f36, %f36, %f36, %f36};
	st.local.v4.f32 	[%rd202+384], {%f36, %f36, %f36, %f36};
	st.local.v4.f32 	[%rd204+384], {%f36, %f36, %f36, %f36};
	cvt.rn.f32.u32 	%f1, %r1;
	cvt.rn.f32.u32 	%f2, %r2;
	mad.lo.s32 	%r120, %r2, 1201, %r1;
	mul.wide.u32 	%rd68, %r120, 4;
	add.s64 	%rd69, %rd1, %rd68;
	ld.global.u32 	%r3, [%rd69];
	mov.b32 	%r295, 0;
$L__BB0_2:
	ld.param.u64 	%rd189, [_Z9getMatrixPiPfS0_S0__param_1];
	cvta.to.global.u64 	%rd70, %rd189;
	mul.wide.u32 	%rd71, %r295, 4;
	add.s64 	%rd72, %rd70, %rd71;
	ld.global.f32 	%f3, [%rd72];
	mul.f32 	%f38, %f3, 0f3F22F983;
	cvt.rni.s32.f32 	%r122, %f38;
	cvt.rn.f32.s32 	%f39, %r122;
	fma.rn.f32 	%f40, %f39, 0fBFC90FDA, %f3;
	fma.rn.f32 	%f41, %f39, 0fB3A22168, %f40;
	fma.rn.f32 	%f42, %f39, 0fA7C234C5, %f41;
	abs.f32 	%f43, %f3;
	setp.ltu.f32 	%p8, %f43, 0f47CE4780;
	mov.b32 	%r123, %f3;
	shr.u32 	%r124, %r123, 23;
	and.b32  	%r125, %r124, 224;
	add.s32 	%r126, %r125, -128;
	shl.b32 	%r127, %r123, 8;
	or.b32  	%r5, %r127, -2147483648;
	shr.u32 	%r128, %r126, 5;
	and.b32  	%r6, %r124, 31;
	mul.wide.u32 	%rd73, %r128, 4;
	sub.s64 	%rd13, %rd9, %rd73;
	mov.f32 	%f232, 0f00000000;
	mul.rn.f32 	%f44, %f3, %f232;
	sub.s64 	%rd14, %rd8, %rd73;
	cvt.f64.f32 	%fd1, %f3;
	add.f64 	%fd2, %fd1, 0d40091EB851EB851F;
	cvt.rn.f32.f64 	%f45, %fd2;
	mul.f32 	%f46, %f45, 0f3F22F983;
	cvt.rni.s32.f32 	%r129, %f46;
	cvt.rn.f32.s32 	%f47, %r129;
	fma.rn.f32 	%f48, %f47, 0fBFC90FDA, %f45;
	fma.rn.f32 	%f49, %f47, 0fB3A22168, %f48;
	fma.rn.f32 	%f50, %f47, 0fA7C234C5, %f49;
	abs.f32 	%f51, %f45;
	setp.ltu.f32 	%p9, %f51, 0f47CE4780;
	mov.b32 	%r7, %f45;
	shr.u32 	%r130, %r7, 23;
	and.b32  	%r131, %r130, 224;
	add.s32 	%r132, %r131, -128;
	shl.b32 	%r133, %r7, 8;
	or.b32  	%r8, %r133, -2147483648;
	shr.u32 	%r134, %r132, 5;
	and.b32  	%r9, %r130, 31;
	mul.rn.f32 	%f52, %f45, %f232;
	mul.wide.u32 	%rd74, %r134, 4;
	sub.s64 	%rd15, %rd6, %rd74;
	add.f64 	%fd3, %fd1, 0d3FF91EB851EB851F;
	cvt.rn.f32.f64 	%f53, %fd3;
	mul.f32 	%f54, %f53, 0f3F22F983;
	cvt.rni.s32.f32 	%r135, %f54;
	cvt.rn.f32.s32 	%f55, %r135;
	fma.rn.f32 	%f56, %f55, 0fBFC90FDA, %f53;
	fma.rn.f32 	%f57, %f55, 0fB3A22168, %f56;
	fma.rn.f32 	%f58, %f55, 0fA7C234C5, %f57;
	abs.f32 	%f59, %f53;
	setp.ltu.f32 	%p10, %f59, 0f47CE4780;
	setp.eq.f32 	%p11, %f59, 0f7F800000;
	mov.b32 	%r10, %f53;
	shr.u32 	%r136, %r10, 23;
	and.b32  	%r137, %r136, 224;
	add.s32 	%r138, %r137, -128;
	shl.b32 	%r139, %r10, 8;
	or.b32  	%r11, %r139, -2147483648;
	shr.u32 	%r140, %r138, 5;
	and.b32  	%r12, %r136, 31;
	mul.wide.u32 	%rd75, %r140, 4;
	sub.s64 	%rd16, %rd5, %rd75;
	mul.rn.f32 	%f60, %f53, %f232;
	sub.s64 	%rd17, %rd4, %rd75;
	add.f64 	%fd4, %fd1, 0d4012D70A3D70A3D7;
	cvt.rn.f32.f64 	%f61, %fd4;
	mul.f32 	%f62, %f61, 0f3F22F983;
	cvt.rni.s32.f32 	%r141, %f62;
	cvt.rn.f32.s32 	%f63, %r141;
	fma.rn.f32 	%f64, %f63, 0fBFC90FDA, %f61;
	fma.rn.f32 	%f65, %f63, 0fB3A22168, %f64;
	fma.rn.f32 	%f66, %f63, 0fA7C234C5, %f65;
	abs.f32 	%f67, %f61;
	setp.ltu.f32 	%p12, %f67, 0f47CE4780;
	setp.eq.f32 	%p13, %f67, 0f7F800000;
	mov.b32 	%r13, %f61;
	shr.u32 	%r142, %r13, 23;
	and.b32  	%r143, %r142, 224;
	add.s32 	%r144, %r143, -128;
	shl.b32 	%r145, %r13, 8;
	or.b32  	%r14, %r145, -2147483648;
	shr.u32 	%r146, %r144, 5;
	and.b32  	%r15, %r142, 31;
	mul.wide.u32 	%rd76, %r146, 4;
	sub.s64 	%rd18, %rd3, %rd76;
	mul.rn.f32 	%f68, %f61, %f232;
	sub.s64 	%rd19, %rd2, %rd76;
	selp.b32 	%r16, %r122, 0, %p8;
	selp.f32 	%f4, %f42, %f44, %p8;
	selp.b32 	%r17, %r129, 0, %p9;
	selp.f32 	%f5, %f50, %f52, %p9;
	or.pred  	%p1, %p10, %p11;
	selp.b32 	%r18, %r135, 0, %p10;
	selp.f32 	%f6, %f58, %f60, %p10;
	or.pred  	%p2, %p12, %p13;
	selp.b32 	%r19, %r141, 0, %p12;
	selp.f32 	%f7, %f66, %f68, %p12;
	mov.b32 	%r296, 0;
	mov.f32 	%f233, %f232;
$L__BB0_3:
	abs.f32 	%f69, %f3;
	setp.ltu.f32 	%p14, %f69, 0f47CE4780;
	setp.eq.f32 	%p15, %f69, 0f7F800000;
	or.pred  	%p3, %p14, %p15;
	mov.u32 	%r300, %r16;
	mov.f32 	%f234, %f4;
	@%p3 bra 	$L__BB0_9;
	mov.b64 	%rd194, 0;
	mov.b32 	%r297, 0;
	mov.u64 	%rd192, __cudart_i2opi_f;
	mov.u64 	%rd193, %rd9;
$L__BB0_5:
	.pragma "nounroll";
	ld.global.nc.u32 	%r148, [%rd192];
	mad.wide.u32 	%rd79, %r148, %r5, %rd194;
	shr.u64 	%rd194, %rd79, 32;
	st.local.u32 	[%rd193], %rd79;
	add.s32 	%r297, %r297, 1;
	add.s64 	%rd193, %rd193, 4;
	add.s64 	%rd192, %rd192, 4;
	setp.ne.s32 	%p16, %r297, 6;
	@%p16 bra 	$L__BB0_5;
	setp.eq.s32 	%p17, %r6, 0;
	st.local.u32 	[%rd9+24], %rd194;
	ld.local.u32 	%r298, [%rd13+24];
	ld.local.u32 	%r299, [%rd13+20];
	@%p17 bra 	$L__BB0_8;
	shf.l.wrap.b32 	%r298, %r299, %r298, %r6;
	ld.local.u32 	%r149, [%rd13+16];
	shf.l.wrap.b32 	%r299, %r149, %r299, %r6;
$L__BB0_8:
	mov.b32 	%r150, %f3;
	setp.lt.s32 	%p18, %r150, 0;
	shr.u32 	%r151, %r298, 30;
	shf.l.wrap.b32 	%r152, %r299, %r298, 2;
	shl.b32 	%r153, %r299, 2;
	shr.u32 	%r154, %r152, 31;
	add.s32 	%r155, %r154, %r151;
	neg.s32 	%r156, %r155;
	selp.b32 	%r300, %r156, %r155, %p18;
	xor.b32  	%r157, %r152, %r150;
	shr.s32 	%r158, %r152, 31;
	xor.b32  	%r159, %r158, %r152;
	xor.b32  	%r160, %r158, %r153;
	cvt.u64.u32 	%rd80, %r159;
	shl.b64 	%rd81, %rd80, 32;
	cvt.u64.u32 	%rd82, %r160;
	or.b64  	%rd83, %rd81, %rd82;
	cvt.rn.f64.s64 	%fd5, %rd83;
	mul.f64 	%fd6, %fd5, 0d3BF921FB54442D19;
	cvt.rn.f32.f64 	%f70, %fd6;
	neg.f32 	%f71, %f70;
	setp.lt.s32 	%p19, %r157, 0;
	selp.f32 	%f234, %f71, %f70, %p19;
$L__BB0_9:
	add.s32 	%r161, %r300, 1;
	mul.rn.f32 	%f72, %f234, %f234;
	and.b32  	%r162, %r300, 1;
	setp.eq.b32 	%p20, %r162, 1;
	selp.f32 	%f73, %f234, 0f3F800000, %p20;
	fma.rn.f32 	%f74, %f72, %f73, 0f00000000;
	fma.rn.f32 	%f75, %f72, 0f37CBAC00, 0fBAB607ED;
	selp.f32 	%f76, 0fB94D4153, %f75, %p20;
	selp.f32 	%f77, 0f3C0885E4, 0f3D2AAABB, %p20;
	fma.rn.f32 	%f78, %f76, %f72, %f77;
	selp.f32 	%f79, 0fBE2AAAA8, 0fBEFFFFFF, %p20;
	fma.rn.f32 	%f80, %f78, %f72, %f79;
	fma.rn.f32 	%f81, %f80, %f74, %f73;
	and.b32  	%r163, %r161, 2;
	setp.eq.s32 	%p21, %r163, 0;
	mov.f32 	%f82, 0f00000000;
	sub.f32 	%f83, %f82, %f81;
	selp.f32 	%f84, %f81, %f83, %p21;
	add.s32 	%r31, %r296, 1;
	cvt.rn.f32.u32 	%f12, %r31;
	fma.rn.f32 	%f13, %f84, %f12, %f1;
	mov.u32 	%r304, %r16;
	mov.f32 	%f235, %f4;
	@%p3 bra 	$L__BB0_15;
	mov.b64 	%rd195, 0;
	mov.b32 	%r301, 0;
$L__BB0_11:
	.pragma "nounroll";
	mul.wide.u32 	%rd85, %r301, 4;
	mov.u64 	%rd86, __cudart_i2opi_f;
	add.s64 	%rd87, %rd86, %rd85;
	ld.global.nc.u32 	%r165, [%rd87];
	mad.wide.u32 	%rd88, %r165, %r5, %rd195;
	shr.u64 	%rd195, %rd88, 32;
	add.s64 	%rd89, %rd8, %rd85;
	st.local.u32 	[%rd89], %rd88;
	add.s32 	%r301, %r301, 1;
	setp.ne.s32 	%p22, %r301, 6;
	@%p22 bra 	$L__BB0_11;
	setp.eq.s32 	%p23, %r6, 0;
	st.local.u32 	[%rd8+24], %rd195;
	ld.local.u32 	%r302, [%rd14+24];
	ld.local.u32 	%r303, [%rd14+20];
	@%p23 bra 	$L__BB0_14;
	shf.l.wrap.b32 	%r302, %r303, %r302, %r6;
	ld.local.u32 	%r166, [%rd14+16];
	shf.l.wrap.b32 	%r303, %r166, %r303, %r6;
$L__BB0_14:
	mov.b32 	%r167, %f3;
	setp.lt.s32 	%p24, %r167, 0;
	shr.u32 	%r168, %r302, 30;
	shf.l.wrap.b32 	%r169, %r303, %r302, 2;
	shl.b32 	%r170, %r303, 2;
	shr.u32 	%r171, %r169, 31;
	add.s32 	%r172, %r171, %r168;
	neg.s32 	%r173, %r172;
	selp.b32 	%r304, %r173, %r172, %p24;
	xor.b32  	%r174, %r169, %r167;
	shr.s32 	%r175, %r169, 31;
	xor.b32  	%r176, %r175, %r169;
	xor.b32  	%r177, %r175, %r170;
	cvt.u64.u32 	%rd90, %r176;
	shl.b64 	%rd91, %rd90, 32;
	cvt.u64.u32 	%rd92, %r177;
	or.b64  	%rd93, %rd91, %rd92;
	cvt.rn.f64.s64 	%fd7, %rd93;
	mul.f64 	%fd8, %fd7, 0d3BF921FB54442D19;
	cvt.rn.f32.f64 	%f85, %fd8;
	neg.f32 	%f86, %f85;
	setp.lt.s32 	%p25, %r174, 0;
	selp.f32 	%f235, %f86, %f85, %p25;
$L__BB0_15:
	mul.rn.f32 	%f87, %f235, %f235;
	and.b32  	%r178, %r304, 1;
	setp.eq.b32 	%p26, %r178, 1;
	selp.f32 	%f88, 0f3F800000, %f235, %p26;
	fma.rn.f32 	%f89, %f87, %f88, 0f00000000;
	fma.rn.f32 	%f90, %f87, 0f37CBAC00, 0fBAB607ED;
	selp.f32 	%f91, %f90, 0fB94D4153, %p26;
	selp.f32 	%f92, 0f3D2AAABB, 0f3C0885E4, %p26;
	fma.rn.f32 	%f93, %f91, %f87, %f92;
	selp.f32 	%f94, 0fBEFFFFFF, 0fBE2AAAA8, %p26;
	fma.rn.f32 	%f95, %f93, %f87, %f94;
	fma.rn.f32 	%f96, %f95, %f89, %f88;
	and.b32  	%r179, %r304, 2;
	setp.eq.s32 	%p27, %r179, 0;
	mov.f32 	%f97, 0f00000000;
	sub.f32 	%f98, %f97, %f96;
	selp.f32 	%f99, %f96, %f98, %p27;
	fma.rn.f32 	%f100, %f99, %f12, %f2;
	cvt.rni.s64.f32 	%rd94, %f100;
	cvt.rni.s64.f32 	%rd95, %f13;
	mad.lo.s64 	%rd96, %rd94, 1201, %rd95;
	shl.b64 	%rd97, %rd96, 32;
	shr.s64 	%rd98, %rd97, 30;
	add.s64 	%rd99, %rd1, %rd98;
	ld.global.u32 	%r180, [%rd99];
	sub.s32 	%r181, %r3, %r180;
	cvt.rn.f32.s32 	%f16, %r181;
	abs.f32 	%f102, %f45;
	setp.ltu.f32 	%p28, %f102, 0f47CE4780;
	setp.eq.f32 	%p29, %f102, 0f7F800000;
	or.pred  	%p4, %p28, %p29;
	mov.u32 	%r308, %r17;
	mov.f32 	%f236, %f5;
	@%p4 bra 	$L__BB0_21;
	mov.b64 	%rd196, 0;
	mov.b32 	%r305, 0;
$L__BB0_17:
	.pragma "nounroll";
	mul.wide.u32 	%rd101, %r305, 4;
	mov.u64 	%rd102, __cudart_i2opi_f;
	add.s64 	%rd103, %rd102, %rd101;
	ld.global.nc.u32 	%r183, [%rd103];
	mad.wide.u32 	%rd104, %r183, %r8, %rd196;
	shr.u64 	%rd196, %rd104, 32;
	add.s64 	%rd105, %rd7, %rd101;
	st.local.u32 	[%rd105], %rd104;
	add.s32 	%r305, %r305, 1;
	setp.ne.s32 	%p30, %r305, 6;
	@%p30 bra 	$L__BB0_17;
	setp.eq.s32 	%p31, %r9, 0;
	st.local.u32 	[%rd7+24], %rd196;
	shr.u32 	%r184, %r7, 23;
	and.b32  	%r185, %r184, 224;
	add.s32 	%r186, %r185, -128;
	shr.u32 	%r187, %r186, 5;
	mul.wide.u32 	%rd106, %r187, 4;
	sub.s64 	%rd107, %rd7, %rd106;
	ld.local.u32 	%r306, [%rd107+24];
	ld.local.u32 	%r307, [%rd107+20];
	@%p31 bra 	$L__BB0_20;
	shf.l.wrap.b32 	%r306, %r307, %r306, %r9;
	ld.local.u32 	%r192, [%rd107+16];
	shf.l.wrap.b32 	%r307, %r192, %r307, %r9;
$L__BB0_20:
	setp.lt.s32 	%p32, %r7, 0;
	shr.u32 	%r193, %r306, 30;
	shf.l.wrap.b32 	%r194, %r307, %r306, 2;
	shl.b32 	%r195, %r307, 2;
	shr.u32 	%r196, %r194, 31;
	add.s32 	%r197, %r196, %r193;
	neg.s32 	%r198, %r197;
	selp.b32 	%r308, %r198, %r197, %p32;
	xor.b32  	%r199, %r194, %r7;
	shr.s32 	%r200, %r194, 31;
	xor.b32  	%r201, %r200, %r194;
	xor.b32  	%r202, %r200, %r195;
	cvt.u64.u32 	%rd110, %r201;
	shl.b64 	%rd111, %rd110, 32;
	cvt.u64.u32 	%rd112, %r202;
	or.b64  	%rd113, %rd111, %rd112;
	cvt.rn.f64.s64 	%fd11, %rd113;
	mul.f64 	%fd12, %fd11, 0d3BF921FB54442D19;
	cvt.rn.f32.f64 	%f103, %fd12;
	neg.f32 	%f104, %f103;
	setp.lt.s32 	%p33, %r199, 0;
	selp.f32 	%f236, %f104, %f103, %p33;
$L__BB0_21:
	add.s32 	%r203, %r308, 1;
	mul.rn.f32 	%f105, %f236, %f236;
	and.b32  	%r204, %r308, 1;
	setp.eq.b32 	%p34, %r204, 1;
	selp.f32 	%f106, %f236, 0f3F800000, %p34;
	fma.rn.f32 	%f107, %f105, %f106, 0f00000000;
	fma.rn.f32 	%f108, %f105, 0f37CBAC00, 0fBAB607ED;
	selp.f32 	%f109, 0fB94D4153, %f108, %p34;
	selp.f32 	%f110, 0f3C0885E4, 0f3D2AAABB, %p34;
	fma.rn.f32 	%f111, %f109, %f105, %f110;
	selp.f32 	%f112, 0fBE2AAAA8, 0fBEFFFFFF, %p34;
	fma.rn.f32 	%f113, %f111, %f105, %f112;
	fma.rn.f32 	%f114, %f113, %f107, %f106;
	and.b32  	%r205, %r203, 2;
	setp.eq.s32 	%p35, %r205, 0;
	mov.f32 	%f115, 0f00000000;
	sub.f32 	%f116, %f115, %f114;
	selp.f32 	%f117, %f114, %f116, %p35;
	fma.rn.f32 	%f19, %f117, %f12, %f1;
	mov.u32 	%r312, %r17;
	mov.f32 	%f237, %f5;
	@%p4 bra 	$L__BB0_27;
	mov.b64 	%rd197, 0;
	mov.b32 	%r309, 0;
$L__BB0_23:
	.pragma "nounroll";
	mul.wide.u32 	%rd115, %r309, 4;
	mov.u64 	%rd116, __cudart_i2opi_f;
	add.s64 	%rd117, %rd116, %rd115;
	ld.global.nc.u32 	%r207, [%rd117];
	mad.wide.u32 	%rd118, %r207, %r8, %rd197;
	shr.u64 	%rd197, %rd118, 32;
	add.s64 	%rd119, %rd6, %rd115;
	st.local.u32 	[%rd119], %rd118;
	add.s32 	%r309, %r309, 1;
	setp.ne.s32 	%p36, %r309, 6;
	@%p36 bra 	$L__BB0_23;
	setp.eq.s32 	%p37, %r9, 0;
	st.local.u32 	[%rd6+24], %rd197;
	ld.local.u32 	%r310, [%rd15+24];
	ld.local.u32 	%r311, [%rd15+20];
	@%p37 bra 	$L__BB0_26;
	shf.l.wrap.b32 	%r310, %r311, %r310, %r9;
	ld.local.u32 	%r208, [%rd15+16];
	shf.l.wrap.b32 	%r311, %r208, %r311, %r9;
$L__BB0_26:
	setp.lt.s32 	%p38, %r7, 0;
	shr.u32 	%r209, %r310, 30;
	shf.l.wrap.b32 	%r210, %r311, %r310, 2;
	shl.b32 	%r211, %r311, 2;
	shr.u32 	%r212, %r210, 31;
	add.s32 	%r213, %r212, %r209;
	neg.s32 	%r214, %r213;
	selp.b32 	%r312, %r214, %r213, %p38;
	xor.b32  	%r215, %r210, %r7;
	shr.s32 	%r216, %r210, 31;
	xor.b32  	%r217, %r216, %r210;
	xor.b32  	%r218, %r216, %r211;
	cvt.u64.u32 	%rd120, %r217;
	shl.b64 	%rd121, %rd120, 32;
	cvt.u64.u32 	%rd122, %r218;
	or.b64  	%rd123, %rd121, %rd122;
	cvt.rn.f64.s64 	%fd13, %rd123;
	mul.f64 	%fd14, %fd13, 0d3BF921FB54442D19;
	cvt.rn.f32.f64 	%f118, %fd14;
	neg.f32 	%f119, %f118;
	setp.lt.s32 	%p39, %r215, 0;
	selp.f32 	%f237, %f119, %f118, %p39;
$L__BB0_27:
	mul.rn.f32 	%f120, %f237, %f237;
	and.b32  	%r219, %r312, 1;
	setp.eq.b32 	%p40, %r219, 1;
	selp.f32 	%f121, 0f3F800000, %f237, %p40;
	fma.rn.f32 	%f122, %f120, %f121, 0f00000000;
	fma.rn.f32 	%f123, %f120, 0f37CBAC00, 0fBAB607ED;
	selp.f32 	%f124, %f123, 0fB94D4153, %p40;
	selp.f32 	%f125, 0f3D2AAABB, 0f3C0885E4, %p40;
	fma.rn.f32 	%f126, %f124, %f120, %f125;
	selp.f32 	%f127, 0fBEFFFFFF, 0fBE2AAAA8, %p40;
	fma.rn.f32 	%f128, %f126, %f120, %f127;
	fma.rn.f32 	%f129, %f128, %f122, %f121;
	and.b32  	%r220, %r312, 2;
	setp.eq.s32 	%p41, %r220, 0;
	mov.f32 	%f130, 0f00000000;
	sub.f32 	%f131, %f130, %f129;
	selp.f32 	%f132, %f129, %f131, %p41;
	fma.rn.f32 	%f133, %f132, %f12, %f2;
	cvt.rni.s64.f32 	%rd124, %f133;
	cvt.rni.s64.f32 	%rd125, %f19;
	mad.lo.s64 	%rd126, %rd124, 1201, %rd125;
	shl.b64 	%rd127, %rd126, 32;
	shr.s64 	%rd128, %rd127, 30;
	add.s64 	%rd129, %rd1, %rd128;
	ld.global.u32 	%r221, [%rd129];
	sub.s32 	%r222, %r3, %r221;
	mul.lo.s32 	%r223, %r222, %r222;
	fma.rn.f32 	%f134, %f16, %f16, %f233;
	cvt.rn.f32.u32 	%f135, %r223;
	add.f32 	%f233, %f134, %f135;
	mov.u32 	%r316, %r18;
	mov.f32 	%f238, %f6;
	@%p1 bra 	$L__BB0_33;
	mov.b64 	%rd198, 0;
	mov.b32 	%r313, 0;
$L__BB0_29:
	.pragma "nounroll";
	mul.wide.u32 	%rd131, %r313, 4;
	mov.u64 	%rd132, __cudart_i2opi_f;
	add.s64 	%rd133, %rd132, %rd131;
	ld.global.nc.u32 	%r225, [%rd133];
	mad.wide.u32 	%rd134, %r225, %r11, %rd198;
	shr.u64 	%rd198, %rd134, 32;
	add.s64 	%rd135, %rd5, %rd131;
	st.local.u32 	[%rd135], %rd134;
	add.s32 	%r313, %r313, 1;
	setp.ne.s32 	%p42, %r313, 6;
	@%p42 bra 	$L__BB0_29;
	setp.eq.s32 	%p43, %r12, 0;
	st.local.u32 	[%rd5+24], %rd198;
	ld.local.u32 	%r314, [%rd16+24];
	ld.local.u32 	%r315, [%rd16+20];
	@%p43 bra 	$L__BB0_32;
	shf.l.wrap.b32 	%r314, %r315, %r314, %r12;
	ld.local.u32 	%r226, [%rd16+16];
	shf.l.wrap.b32 	%r315, %r226, %r315, %r12;
$L__BB0_32:
	setp.lt.s32 	%p44, %r10, 0;
	shr.u32 	%r227, %r314, 30;
	shf.l.wrap.b32 	%r228, %r315, %r314, 2;
	shl.b32 	%r229, %r315, 2;
	shr.u32 	%r230, %r228, 31;
	add.s32 	%r231, %r230, %r227;
	neg.s32 	%r232, %r231;
	selp.b32 	%r316, %r232, %r231, %p44;
	xor.b32  	%r233, %r228, %r10;
	shr.s32 	%r234, %r228, 31;
	xor.b32  	%r235, %r234, %r228;
	xor.b32  	%r236, %r234, %r229;
	cvt.u64.u32 	%rd136, %r235;
	shl.b64 	%rd137, %rd136, 32;
	cvt.u64.u32 	%rd138, %r236;
	or.b64  	%rd139, %rd137, %rd138;
	cvt.rn.f64.s64 	%fd15, %rd139;
	mul.f64 	%fd16, %fd15, 0d3BF921FB54442D19;
	cvt.rn.f32.f64 	%f136, %fd16;
	neg.f32 	%f137, %f136;
	setp.lt.s32 	%p45, %r233, 0;
	selp.f32 	%f238, %f137, %f136, %p45;
$L__BB0_33:
	add.s32 	%r237, %r316, 1;
	mul.rn.f32 	%f138, %f238, %f238;
	and.b32  	%r238, %r316, 1;
	setp.eq.b32 	%p46, %r238, 1;
	selp.f32 	%f139, %f238, 0f3F800000, %p46;
	fma.rn.f32 	%f140, %f138, %f139, 0f00000000;
	fma.rn.f32 	%f141, %f138, 0f37CBAC00, 0fBAB607ED;
	selp.f32 	%f142, 0fB94D4153, %f141, %p46;
	selp.f32 	%f143, 0f3C0885E4, 0f3D2AAABB, %p46;
	fma.rn.f32 	%f144, %f142, %f138, %f143;
	selp.f32 	%f145, 0fBE2AAAA8, 0fBEFFFFFF, %p46;
	fma.rn.f32 	%f146, %f144, %f138, %f145;
	fma.rn.f32 	%f147, %f146, %f140, %f139;
	and.b32  	%r239, %r237, 2;
	setp.eq.s32 	%p47, %r239, 0;
	mov.f32 	%f148, 0f00000000;
	sub.f32 	%f149, %f148, %f147;
	selp.f32 	%f150, %f147, %f149, %p47;
	fma.rn.f32 	%f25, %f150, %f12, %f1;
	mov.u32 	%r320, %r18;
	mov.f32 	%f239, %f6;
	@%p1 bra 	$L__BB0_39;
	mov.b64 	%rd199, 0;
	mov.b32 	%r317, 0;
$L__BB0_35:
	.pragma "nounroll";
	mul.wide.u32 	%rd141, %r317, 4;
	mov.u64 	%rd142, __cudart_i2opi_f;
	add.s64 	%rd143, %rd142, %rd141;
	ld.global.nc.u32 	%r241, [%rd143];
	mad.wide.u32 	%rd144, %r241, %r11, %rd199;
	shr.u64 	%rd199, %rd144, 32;
	add.s64 	%rd145, %rd4, %rd141;
	st.local.u32 	[%rd145], %rd144;
	add.s32 	%r317, %r317, 1;
	setp.ne.s32 	%p48, %r317, 6;
	@%p48 bra 	$L__BB0_35;
	setp.eq.s32 	%p49, %r12, 0;
	st.local.u32 	[%rd4+24], %rd199;
	ld.local.u32 	%r318, [%rd17+24];
	ld.local.u32 	%r319, [%rd17+20];
	@%p49 bra 	$L__BB0_38;
	shf.l.wrap.b32 	%r318, %r319, %r318, %r12;
	ld.local.u32 	%r242, [%rd17+16];
	shf.l.wrap.b32 	%r319, %r242, %r319, %r12;
$L__BB0_38:
	setp.lt.s32 	%p50, %r10, 0;
	shr.u32 	%r243, %r318, 30;
	shf.l.wrap.b32 	%r244, %r319, %r318, 2;
	shl.b32 	%r245, %r319, 2;
	shr.u32 	%r246, %r244, 31;
	add.s32 	%r247, %r246, %r243;
	neg.s32 	%r248, %r247;
	selp.b32 	%r320, %r248, %r247, %p50;
	xor.b32  	%r249, %r244, %r10;
	shr.s32 	%r250, %r244, 31;
	xor.b32  	%r251, %r250, %r244;
	xor.b32  	%r252, %r250, %r245;
	cvt.u64.u32 	%rd146, %r251;
	shl.b64 	%rd147, %rd146, 32;
	cvt.u64.u32 	%rd148, %r252;
	or.b64  	%rd149, %rd147, %rd148;
	cvt.rn.f64.s64 	%fd17, %rd149;
	mul.f64 	%fd18, %fd17, 0d3BF921FB54442D19;
	cvt.rn.f32.f64 	%f151, %fd18;
	neg.f32 	%f152, %f151;
	setp.lt.s32 	%p51, %r249, 0;
	selp.f32 	%f239, %f152, %f151, %p51;
$L__BB0_39:
	mul.rn.f32 	%f153, %f239, %f239;
	and.b32  	%r253, %r320, 1;
	setp.eq.b32 	%p52, %r253, 1;
	selp.f32 	%f154, 0f3F800000, %f239, %p52;
	fma.rn.f32 	%f155, %f153, %f154, 0f00000000;
	fma.rn.f32 	%f156, %f153, 0f37CBAC00, 0fBAB607ED;
	selp.f32 	%f157, %f156, 0fB94D4153, %p52;
	selp.f32 	%f158, 0f3D2AAABB, 0f3C0885E4, %p52;
	fma.rn.f32 	%f159, %f157, %f153, %f158;
	selp.f32 	%f160, 0fBEFFFFFF, 0fBE2AAAA8, %p52;
	fma.rn.f32 	%f161, %f159, %f153, %f160;
	fma.rn.f32 	%f162, %f161, %f155, %f154;
	and.b32  	%r254, %r320, 2;
	setp.eq.s32 	%p53, %r254, 0;
	mov.f32 	%f163, 0f00000000;
	sub.f32 	%f164, %f163, %f162;
	selp.f32 	%f165, %f162, %f164, %p53;
	fma.rn.f32 	%f166, %f165, %f12, %f2;
	cvt.rni.s64.f32 	%rd150, %f166;
	cvt.rni.s64.f32 	%rd151, %f25;
	mad.lo.s64 	%rd152, %rd150, 1201, %rd151;
	shl.b64 	%rd153, %rd152, 32;
	shr.s64 	%rd154, %rd153, 30;
	add.s64 	%rd155, %rd1, %rd154;
	ld.global.u32 	%r255, [%rd155];
	sub.s32 	%r82, %r3, %r255;
	mov.u32 	%r324, %r19;
	mov.f32 	%f240, %f7;
	@%p2 bra 	$L__BB0_45;
	mov.b64 	%rd200, 0;
	mov.b32 	%r321, 0;
$L__BB0_41:
	.pragma "nounroll";
	mul.wide.u32 	%rd157, %r321, 4;
	mov.u64 	%rd158, __cudart_i2opi_f;
	add.s64 	%rd159, %rd158, %rd157;
	ld.global.nc.u32 	%r257, [%rd159];
	mad.wide.u32 	%rd160, %r257, %r14, %rd200;
	shr.u64 	%rd200, %rd160, 32;
	add.s64 	%rd161, %rd3, %rd157;
	st.local.u32 	[%rd161], %rd160;
	add.s32 	%r321, %r321, 1;
	setp.ne.s32 	%p54, %r321, 6;
	@%p54 bra 	$L__BB0_41;
	setp.eq.s32 	%p55, %r15, 0;
	st.local.u32 	[%rd3+24], %rd200;
	ld.local.u32 	%r322, [%rd18+24];
	ld.local.u32 	%r323, [%rd18+20];
	@%p55 bra 	$L__BB0_44;
	shf.l.wrap.b32 	%r322, %r323, %r322, %r15;
	ld.local.u32 	%r258, [%rd18+16];
	shf.l.wrap.b32 	%r323, %r258, %r323, %r15;
$L__BB0_44:
	setp.lt.s32 	%p56, %r13, 0;
	shr.u32 	%r259, %r322, 30;
	shf.l.wrap.b32 	%r260, %r323, %r322, 2;
	shl.b32 	%r261, %r323, 2;
	shr.u32 	%r262, %r260, 31;
	add.s32 	%r263, %r262, %r259;
	neg.s32 	%r264, %r263;
	selp.b32 	%r324, %r264, %r263, %p56;
	xor.b32  	%r265, %r260, %r13;
	shr.s32 	%r266, %r260, 31;
	xor.b32  	%r267, %r266, %r260;
	xor.b32  	%r268, %r266, %r261;
	cvt.u64.u32 	%rd162, %r267;
	shl.b64 	%rd163, %rd162, 32;
	cvt.u64.u32 	%rd164, %r268;
	or.b64  	%rd165, %rd163, %rd164;
	cvt.rn.f64.s64 	%fd19, %rd165;
	mul.f64 	%fd20, %fd19, 0d3BF921FB54442D19;
	cvt.rn.f32.f64 	%f167, %fd20;
	neg.f32 	%f168, %f167;
	setp.lt.s32 	%p57, %r265, 0;
	selp.f32 	%f240, %f168, %f167, %p57;
$L__BB0_45:
	add.s32 	%r269, %r324, 1;
	mul.rn.f32 	%f169, %f240, %f240;
	and.b32  	%r270, %r324, 1;
	setp.eq.b32 	%p58, %r270, 1;
	selp.f32 	%f170, %f240, 0f3F800000, %p58;
	fma.rn.f32 	%f171, %f169, %f170, 0f00000000;
	fma.rn.f32 	%f172, %f169, 0f37CBAC00, 0fBAB607ED;
	selp.f32 	%f173, 0fB94D4153, %f172, %p58;
	selp.f32 	%f174, 0f3C0885E4, 0f3D2AAABB, %p58;
	fma.rn.f32 	%f175, %f173, %f169, %f174;
	selp.f32 	%f176, 0fBE2AAAA8, 0fBEFFFFFF, %p58;
	fma.rn.f32 	%f177, %f175, %f169, %f176;
	fma.rn.f32 	%f178, %f177, %f171, %f170;
	and.b32  	%r271, %r269, 2;
	setp.eq.s32 	%p59, %r271, 0;
	mov.f32 	%f179, 0f00000000;
	sub.f32 	%f180, %f179, %f178;
	selp.f32 	%f181, %f178, %f180, %p59;
	fma.rn.f32 	%f30, %f181, %f12, %f1;
	mov.u32 	%r328, %r19;
	mov.f32 	%f241, %f7;
	@%p2 bra 	$L__BB0_51;
	mov.b64 	%rd201, 0;
	mov.b32 	%r325, 0;
$L__BB0_47:
	.pragma "nounroll";
	mul.wide.u32 	%rd167, %r325, 4;
	mov.u64 	%rd168, __cudart_i2opi_f;
	add.s64 	%rd169, %rd168, %rd167;
	ld.global.nc.u32 	%r273, [%rd169];
	mad.wide.u32 	%rd170, %r273, %r14, %rd201;
	shr.u64 	%rd201, %rd170, 32;
	add.s64 	%rd171, %rd2, %rd167;
	st.local.u32 	[%rd171], %rd170;
	add.s32 	%r325, %r325, 1;
	setp.ne.s32 	%p60, %r325, 6;
	@%p60 bra 	$L__BB0_47;
	setp.eq.s32 	%p61, %r15, 0;
	st.local.u32 	[%rd2+24], %rd201;
	ld.local.u32 	%r326, [%rd19+24];
	ld.local.u32 	%r327, [%rd19+20];
	@%p61 bra 	$L__BB0_50;
	shf.l.wrap.b32 	%r326, %r327, %r326, %r15;
	ld.local.u32 	%r274, [%rd19+16];
	shf.l.wrap.b32 	%r327, %r274, %r327, %r15;
$L__BB0_50:
	setp.lt.s32 	%p62, %r13, 0;
	shr.u32 	%r275, %r326, 30;
	shf.l.wrap.b32 	%r276, %r327, %r326, 2;
	shl.b32 	%r277, %r327, 2;
	shr.u32 	%r278, %r276, 31;
	add.s32 	%r279, %r278, %r275;
	neg.s32 	%r280, %r279;
	selp.b32 	%r328, %r280, %r279, %p62;
	xor.b32  	%r281, %r276, %r13;
	shr.s32 	%r282, %r276, 31;
	xor.b32  	%r283, %r282, %r276;
	xor.b32  	%r284, %r282, %r277;
	cvt.u64.u32 	%rd172, %r283;
	shl.b64 	%rd173, %rd172, 32;
	cvt.u64.u32 	%rd174, %r284;
	or.b64  	%rd175, %rd173, %rd174;
	cvt.rn.f64.s64 	%fd21, %rd175;
	mul.f64 	%fd22, %fd21, 0d3BF921FB54442D19;
	cvt.rn.f32.f64 	%f182, %fd22;
	neg.f32 	%f183, %f182;
	setp.lt.s32 	%p63, %r281, 0;
	selp.f32 	%f241, %f183, %f182, %p63;
$L__BB0_51:
	shl.b32 	%r285, %r31, 1;
	cvt.rn.f32.u32 	%f184, %r285;
	div.rn.f32 	%f185, %f233, %f184;
	mul.rn.f32 	%f186, %f241, %f241;
	and.b32  	%r286, %r328, 1;
	setp.eq.b32 	%p64, %r286, 1;
	selp.f32 	%f187, 0f3F800000, %f241, %p64;
	fma.rn.f32 	%f188, %f186, %f187, 0f00000000;
	fma.rn.f32 	%f189, %f186, 0f37CBAC00, 0fBAB607ED;
	selp.f32 	%f190, %f189, 0fB94D4153, %p64;
	selp.f32 	%f191, 0f3D2AAABB, 0f3C0885E4, %p64;
	fma.rn.f32 	%f192, %f190, %f186, %f191;
	selp.f32 	%f193, 0fBEFFFFFF, 0fBE2AAAA8, %p64;
	fma.rn.f32 	%f194, %f192, %f186, %f193;
	fma.rn.f32 	%f195, %f194, %f188, %f187;
	and.b32  	%r287, %r328, 2;
	setp.eq.s32 	%p65, %r287, 0;
	mov.f32 	%f196, 0f00000000;
	sub.f32 	%f197, %f196, %f195;
	selp.f32 	%f198, %f195, %f197, %p65;
	fma.rn.f32 	%f199, %f198, %f12, %f2;
	cvt.rni.s64.f32 	%rd176, %f199;
	cvt.rni.s64.f32 	%rd177, %f30;
	mad.lo.s64 	%rd178, %rd176, 1201, %rd177;
	shl.b64 	%rd179, %rd178, 32;
	shr.s64 	%rd180, %rd179, 30;
	add.s64 	%rd181, %rd1, %rd180;
	ld.global.u32 	%r288, [%rd181];
	sub.s32 	%r289, %r3, %r288;
	mul.lo.s32 	%r290, %r289, %r289;
	mul.lo.s32 	%r291, %r82, %r82;
	cvt.rn.f32.u32 	%f200, %r291;
	add.f32 	%f201, %f232, %f200;
	cvt.rn.f32.u32 	%f202, %r290;
	add.f32 	%f232, %f201, %f202;
	add.s32 	%r292, %r31, %r296;
	cvt.rn.f32.u32 	%f203, %r292;
	div.rn.f32 	%f34, %f232, %f203;
	setp.eq.f32 	%p66, %f185, 0f00000000;
	setp.lt.f32 	%p67, %f34, 0f3F800000;
	setp.gt.f32 	%p68, %f34, 0f00000000;
	selp.f32 	%f204, %f34, 0f3F800000, %p68;
	selp.f32 	%f205, %f204, 0f3F800000, %p67;
	selp.f32 	%f35, %f205, %f185, %p66;
	mul.wide.u32 	%rd182, %r296, 4;
	add.s64 	%rd40, %rd203, %rd182;
	ld.local.f32 	%f206, [%rd40];
	setp.geu.f32 	%p69, %f35, %f206;
	@%p69 bra 	$L__BB0_53;
	st.local.f32 	[%rd40], %f35;
	add.s64 	%rd184, %rd204, %rd182;
	st.local.f32 	[%rd184], %f3;
	add.s64 	%rd185, %rd202, %rd182;
	setp.eq.f32 	%p70, %f34, 0f00000000;
	selp.f32 	%f207, 0f3F800000, %f34, %p70;
	st.local.f32 	[%rd185], %f207;
$L__BB0_53:
	setp.ne.s32 	%p71, %r31, 100;
	mov.u32 	%r296, %r31;
	@%p71 bra 	$L__BB0_3;
	add.s32 	%r295, %r295, 1;
	setp.ne.s32 	%p72, %r295, 36;
	@%p72 bra 	$L__BB0_2;
	ld.param.u64 	%rd191, [_Z9getMatrixPiPfS0_S0__param_3];
	ld.param.u64 	%rd190, [_Z9getMatrixPiPfS0_S0__param_2];
	mul.lo.s32 	%r294, %r1, 100;
	mad.lo.s32 	%r329, %r2, 120100, %r294;
	cvta.to.global.u64 	%rd41, %rd190;
	cvta.to.global.u64 	%rd42, %rd191;
	mov.b32 	%r330, 0;
$L__BB0_56:
	ld.local.v4.f32 	{%f208, %f209, %f210, %f211}, [%rd202];
	ld.local.v4.f32 	{%f212, %f213, %f214, %f215}, [%rd203];
	div.rn.f32 	%f216, %f208, %f212;
	mul.wide.u32 	%rd186, %r329, 4;
	add.s64 	%rd187, %rd41, %rd186;
	st.global.f32 	[%rd187], %f216;
	ld.local.v4.f32 	{%f217, %f218, %f219, %f220}, [%rd204];
	mul.f32 	%f221, %f217, 0f43340000;
	cvt.f64.f32 	%fd23, %f221;
	div.rn.f64 	%fd24, %fd23, 0d40091EB851EB851F;
	cvt.rn.f32.f64 	%f222, %fd24;
	add.s64 	%rd188, %rd42, %rd186;
	st.global.f32 	[%rd188], %f222;
	div.rn.f32 	%f223, %f209, %f213;
	st.global.f32 	[%rd187+4], %f223;
	mul.f32 	%f224, %f218, 0f43340000;
	cvt.f64.f32 	%fd25, %f224;
	div.rn.f64 	%fd26, %fd25, 0d40091EB851EB851F;
	cvt.rn.f32.f64 	%f225, %fd26;
	st.global.f32 	[%rd188+4], %f225;
	div.rn.f32 	%f226, %f210, %f214;
	st.global.f32 	[%rd187+8], %f226;
	mul.f32 	%f227, %f219, 0f43340000;
	cvt.f64.f32 	%fd27, %f227;
	div.rn.f64 	%fd28, %fd27, 0d40091EB851EB851F;
	cvt.rn.f32.f64 	%f228, %fd28;
	st.global.f32 	[%rd188+8], %f228;
	div.rn.f32 	%f229, %f211, %f215;
	st.global.f32 	[%rd187+12], %f229;
	mul.f32 	%f230, %f220, 0f43340000;
	cvt.f64.f32 	%fd29, %f230;
	div.rn.f64 	%fd30, %fd29, 0d40091EB851EB851F;
	cvt.rn.f32.f64 	%f231, %fd30;
	st.global.f32 	[%rd188+12], %f231;
	add.s32 	%r330, %r330, 4;
	add.s32 	%r329, %r329, 4;
	add.s64 	%rd204, %rd204, 16;
	add.s64 	%rd203, %rd203, 16;
	add.s64 	%rd202, %rd202, 16;
	setp.ne.s32 	%p73, %r330, 100;
	@%p73 bra 	$L__BB0_56;
$L__BB0_57:
	ret;

}


// ===== COMPILED SASS (sm_100) =====

	.target	sm_100

	.elftype	@"ET_EXEC"


//--------------------- .note.nv.tkinfo           --------------------------
	.section	.note.nv.tkinfo,"",@"SHT_NOTE"
	.sectionflags	@"SHF_NOTE_NV_TKINFO"
	.tkinfo
        /*0018*/ 	.word	0x00000002
        /*0030*/ 	.string	""
        /*0030*/ 	.string	"ptxas"
        /*0030*/ 	.string	"Cuda compilation tools, release 13.0, V13.0.88"
        /*0030*/ 	.string	"Build cuda_13.0.r13.0/compiler.36424714_0"
        /*0030*/ 	.string	"-arch sm_100 -m 64 "



//--------------------- .note.nv.cuinfo           --------------------------
	.section	.note.nv.cuinfo,"",@"SHT_NOTE"
	.sectionflags	@"SHF_NOTE_NV_CUINFO"
        /*0018*/ 	.short	0x0002
        /*001a*/ 	.short	0x0064
        /*001c*/ 	.short	0x0082
	.zero		2


//--------------------- .nv.info                  --------------------------
	.section	.nv.info,"",@"SHT_CUDA_INFO"
	.align	4


	//----- nvinfo : EIATTR_REGCOUNT
	.align		4
        /*0000*/ 	.byte	0x04, 0x2f
        /*0002*/ 	.short	(.L_3 - .L_2)
	.align		4
.L_2:
        /*0004*/ 	.word	index@(_Z9getMatrixPiPfS0_S0_)
        /*0008*/ 	.word	0x0000003a


	//----- nvinfo : EIATTR_FRAME_SIZE
	.align		4
.L_3:
        /*000c*/ 	.byte	0x04, 0x11
        /*000e*/ 	.short	(.L_5 - .L_4)
	.align		4
.L_4:
        /*0010*/ 	.word	index@($__internal_1_$__cuda_sm3x_div_rn_noftz_f32_slowpath)
        /*0014*/ 	.word	0x000004e0


	//----- nvinfo : EIATTR_FRAME_SIZE
	.align		4
.L_5:
        /*0018*/ 	.byte	0x04, 0x11
        /*001a*/ 	.short	(.L_7 - .L_6)
	.align		4
.L_6:
        /*001c*/ 	.word	index@($__internal_0_$__cuda_sm20_div_rn_f64_full)
        /*0020*/ 	.word	0x000004e0


	//----- nvinfo : EIATTR_FRAME_SIZE
	.align		4
.L_7:
        /*0024*/ 	.byte	0x04, 0x11
        /*0026*/ 	.short	(.L_9 - .L_8)
	.align		4
.L_8:
        /*0028*/ 	.word	index@(_Z9getMatrixPiPfS0_S0_)
        /*002c*/ 	.word	0x000004e0


	//----- nvinfo : EIATTR_MIN_STACK_SIZE
	.align		4
.L_9:
        /*0030*/ 	.byte	0x04, 0x12
        /*0032*/ 	.short	(.L_11 - .L_10)
	.align		4
.L_10:
        /*0034*/ 	.word	index@(_Z9getMatrixPiPfS0_S0_)
        /*0038*/ 	.word	0x000004e0
.L_11:


//--------------------- .nv.compat                --------------------------
	.section	.nv.compat,"",@"SHT_CUDA_COMPAT_INFO"
	.align	4
        /*0000*/ 	.byte	0x02, 0x09, 0x00, 0x00, 0x02, 0x02, 0x01, 0x00, 0x02, 0x05, 0x05, 0x00, 0x03, 0x07, 0x01, 0x01
        /*0010*/ 	.byte	0x02, 0x03, 0x00, 0x00, 0x02, 0x06, 0x01, 0x00, 0x04, 0x0b, 0x08, 0x00, 0x01, 0x00, 0x00, 0x00
        /*0020*/ 	.byte	0x00, 0x00, 0x00, 0x00


//--------------------- .nv.info._Z9getMatrixPiPfS0_S0_ --------------------------
	.section	.nv.info._Z9getMatrixPiPfS0_S0_,"",@"SHT_CUDA_INFO"
	.sectionflags	@""
	.align	4


	//----- nvinfo : EIATTR_CUDA_API_VERSION
	.align		4
        /*0000*/ 	.byte	0x04, 0x37
        /*0002*/ 	.short	(.L_13 - .L_12)
.L_12:
        /*0004*/ 	.word	0x00000082


	//----- nvinfo : EIATTR_KPARAM_INFO
	.align		4
.L_13:
        /*0008*/ 	.byte	0x04, 0x17
        /*000a*/ 	.short	(.L_15 - .L_14)
.L_14:
        /*000c*/ 	.word	0x00000000
        /*0010*/ 	.short	0x0003
        /*0012*/ 	.short	0x0018
        /*0014*/ 	.byte	0x00, 0xf5, 0x21, 0x00


	//----- nvinfo : EIATTR_KPARAM_INFO
	.align		4
.L_15:
        /*0018*/ 	.byte	0x04, 0x17
        /*001a*/ 	.short	(.L_17 - .L_16)
.L_16:
        /*001c*/ 	.word	0x00000000
        /*0020*/ 	.short	0x0002
        /*0022*/ 	.short	0x0010
        /*0024*/ 	.byte	0x00, 0xf5, 0x21, 0x00


	//----- nvinfo : EIATTR_KPARAM_INFO
	.align		4
.L_17:
        /*0028*/ 	.byte	0x04, 0x17
        /*002a*/ 	.short	(.L_19 - .L_18)
.L_18:
        /*002c*/ 	.word	0x00000000
        /*0030*/ 	.short	0x0001
        /*0032*/ 	.short	0x0008
        /*0034*/ 	.byte	0x00, 0xf5, 0x21, 0x00


	//----- nvinfo : EIATTR_KPARAM_INFO
	.align		4
.L_19:
        /*0038*/ 	.byte	0x04, 0x17
        /*003a*/ 	.short	(.L_21 - .L_20)
.L_20:
        /*003c*/ 	.word	0x00000000
        /*0040*/ 	.short	0x0000
        /*0042*/ 	.short	0x0000
        /*0044*/ 	.byte	0x00, 0xf5, 0x21, 0x00


	//----- nvinfo : EIATTR_SPARSE_MMA_MASK
	.align		4
.L_21:
        /*0048*/ 	.byte	0x03, 0x50
        /*004a*/ 	.short	0x0000


	//----- nvinfo : EIATTR_MAXREG_COUNT
	.align		4
        /*004c*/ 	.byte	0x03, 0x1b
        /*004e*/ 	.short	0x00ff


	//----- nvinfo : EIATTR_EXTERNS
	.align		4
        /*0050*/ 	.byte	0x04, 0x0f
        /*0052*/ 	.short	(.L_23 - .L_22)


	//   ....[0]....
	.align		4
.L_22:
        /*0054*/ 	.word	index@(vprintf)


	//----- nvinfo : EIATTR_MERCURY_ISA_VERSION
	.align		4
.L_23:
        /*0058*/ 	.byte	0x03, 0x5f
        /*005a*/ 	.short	0x0101


	//----- nvinfo : EIATTR_VRC_CTA_INIT_COUNT
	.align		4
        /*005c*/ 	.byte	0x02, 0x4a
	.zero		1
	.zero		1


	//----- nvinfo : EIATTR_SYSCALL_OFFSETS
	.align		4
        /*0060*/ 	.byte	0x04, 0x46
        /*0062*/ 	.short	(.L_25 - .L_24)


	//   ....[0]....
.L_24:
        /*0064*/ 	.word	0x000001e0


	//----- nvinfo : EIATTR_EXIT_INSTR_OFFSETS
	.align		4
.L_25:
        /*0068*/ 	.byte	0x04, 0x1c
        /*006a*/ 	.short	(.L_27 - .L_26)


	//   ....[0]....
.L_26:
        /*006c*/ 	.word	0x000000f0


	//   ....[1]....
        /*0070*/ 	.word	0x00003ef0


	//----- nvinfo : EIATTR_CRS_STACK_SIZE
	.align		4
.L_27:
        /*0074*/ 	.byte	0x04, 0x1e
        /*0076*/ 	.short	(.L_29 - .L_28)
.L_28:
        /*0078*/ 	.word	0x00000000


	//----- nvinfo : EIATTR_CBANK_PARAM_SIZE
	.align		4
.L_29:
        /*007c*/ 	.byte	0x03, 0x19
        /*007e*/ 	.short	0x0020


	//----- nvinfo : EIATTR_PARAM_CBANK
	.align		4
        /*0080*/ 	.byte	0x04, 0x0a
        /*0082*/ 	.short	(.L_31 - .L_30)
	.align		4
.L_30:
        /*0084*/ 	.word	index@(.nv.constant0._Z9getMatrixPiPfS0_S0_)
        /*0088*/ 	.short	0x0380
        /*008a*/ 	.short	0x0020


	//----- nvinfo : EIATTR_SW_WAR
	.align		4
.L_31:
        /*008c*/ 	.byte	0x04, 0x36
        /*008e*/ 	.short	(.L_33 - .L_32)
.L_32:
        /*0090*/ 	.word	0x00000008
.L_33:


//--------------------- .nv.callgraph             --------------------------
	.section	.nv.callgraph,"",@"SHT_CUDA_CALLGRAPH"
	.align	4
	.sectionentsize	8
	.align		4
        /*0000*/ 	.word	0x00000000
	.align		4
        /*0004*/ 	.word	0xffffffff
	.align		4
        /*0008*/ 	.word	index@(_Z9getMatrixPiPfS0_S0_)
	.align		4
        /*000c*/ 	.word	index@(vprintf)
	.align		4
        /*0010*/ 	.word	0x00000000
	.align		4
        /*0014*/ 	.word	0xfffffffe
	.align		4
        /*0018*/ 	.word	0x00000000
	.align		4
        /*001c*/ 	.word	0xfffffffd
	.align		4
        /*0020*/ 	.word	0x00000000
	.align		4
        /*0024*/ 	.word	0xfffffffc


//--------------------- .nv.constant4             --------------------------
	.section	.nv.constant4,"a",@progbits
	.align	8
	.align		8
.nv.constant4:
        /*0000*/ 	.dword	vprintf
	.align		8
        /*0008*/ 	.dword	$str
	.align		8
        /*0010*/ 	.dword	__cudart_i2opi_f


//--------------------- .text._Z9getMatrixPiPfS0_S0_ --------------------------
	.section	.text._Z9getMatrixPiPfS0_S0_,"ax",@progbits
	.align	128
        .global         _Z9getMatrixPiPfS0_S0_
        .type           _Z9getMatrixPiPfS0_S0_,@function
        .size           _Z9getMatrixPiPfS0_S0_,(.L_x_76 - _Z9getMatrixPiPfS0_S0_)
        .other          _Z9getMatrixPiPfS0_S0_,@"STO_CUDA_ENTRY STV_DEFAULT"
_Z9getMatrixPiPfS0_S0_:
.text._Z9getMatrixPiPfS0_S0_:
[----:B------:R-:W0:Y:S01]  /*0000*/  LDC R1, c[0x0][0x37c] ;  /* 0x0000df00ff017b82 */ /* 0x000e220000000800 */
[----:B------:R-:W1:Y:S01]  /*0010*/  S2R R3, SR_TID.X ;  /* 0x0000000000037919 */ /* 0x000e620000002100 */
[----:B------:R-:W2:Y:S06]  /*0020*/  LDCU UR4, c[0x0][0x2fc] ;  /* 0x00005f80ff0477ac */ /* 0x000eac0008000800 */
[----:B------:R-:W1:Y:S01]  /*0030*/  S2UR UR5, SR_CTAID.X ;  /* 0x00000000000579c3 */ /* 0x000e620000002500 */
[----:B0-----:R-:W-:Y:S01]  /*0040*/  VIADD R1, R1, 0xfffffb20 ;  /* 0xfffffb2001017836 */ /* 0x001fe20000000000 */
[----:B------:R-:W0:Y:S06]  /*0050*/  S2R R0, SR_TID.Y ;  /* 0x0000000000007919 */ /* 0x000e2c0000002200 */
[----:B------:R-:W1:Y:S08]  /*0060*/  LDC R16, c[0x0][0x360] ;  /* 0x0000d800ff107b82 */ /* 0x000e700000000800 */
[----:B------:R-:W0:Y:S08]  /*0070*/  S2UR UR6, SR_CTAID.Y ;  /* 0x00000000000679c3 */ /* 0x000e300000002600 */
[----:B------:R-:W0:Y:S01]  /*0080*/  LDC R17, c[0x0][0x364] ;  /* 0x0000d900ff117b82 */ /* 0x000e220000000800 */
[----:B-1----:R-:W-:-:S02]  /*0090*/  IMAD R16, R16, UR5, R3 ;  /* 0x0000000510107c24 */ /* 0x002fc4000f8e0203 */
[----:B0-----:R-:W-:Y:S02]  /*00a0*/  IMAD R17, R17, UR6, R0 ;  /* 0x0000000611117c24 */ /* 0x001fe4000f8e0200 */
[----:B------:R-:W-:-:S05]  /*00b0*/  VIADD R0, R16, 0xfffffbb3 ;  /* 0xfffffbb310007836 */ /* 0x000fca0000000000 */
[----:B------:R-:W-:Y:S01]  /*00c0*/  ISETP.GE.U32.AND P0, PT, R0, -0x3e9, PT ;  /* 0xfffffc170000780c */ /* 0x000fe20003f06070 */
[----:B------:R-:W-:-:S05]  /*00d0*/  VIADD R0, R17, 0xfffffd43 ;  /* 0xfffffd4311007836 */ /* 0x000fca0000000000 */
[----:B------:R-:W-:-:S13]  /*00e0*/  ISETP.LT.U32.OR P0, PT, R0, -0x259, !P0 ;  /* 0xfffffda70000780c */ /* 0x000fda0004701470 */
[----:B--2---:R-:W-:Y:S05]  /*00f0*/  @P0 EXIT ;  /* 0x000000000000094d */ /* 0x004fea0003800000 */
[----:B------:R-:W0:Y:S01]  /*0100*/  LDC R6, c[0x0][0x2f8] ;  /* 0x0000be00ff067b82 */ /* 0x000e220000000800 */
[----:B------:R-:W-:Y:S01]  /*0110*/  MOV R0, 0x0 ;  /* 0x0000000000007802 */ /* 0x000fe20000000f00 */
[----:B------:R1:W-:Y:S01]  /*0120*/  STL.64 [R1+0x4d0], R16 ;  /* 0x0004d01001007387 */ /* 0x0003e20000100a00 */
[----:B------:R-:W2:Y:S01]  /*0130*/  LDCU.64 UR6, c[0x4][0x8] ;  /* 0x01000100ff0677ac */ /* 0x000ea20008000a00 */
[C---:B------:R-:W-:Y:S02]  /*0140*/  VIADD R2, R1.reuse, 0x20 ;  /* 0x0000002001027836 */ /* 0x040fe40000000000 */
[C---:B------:R-:W-:Y:S01]  /*0150*/  VIADD R18, R1.reuse, 0x1b0 ;  /* 0x000001b001127836 */ /* 0x040fe20000000000 */
[----:B------:R-:W3:Y:S01]  /*0160*/  LDCU.64 UR36, c[0x0][0x358] ;  /* 0x00006b00ff2477ac */ /* 0x000ee20008000a00 */
[----:B------:R1:W4:Y:S01]  /*0170*/  LDC.64 R8, c[0x4][R0] ;  /* 0x0100000000087b82 */ /* 0x0003220000000a00 */
[----:B------:R-:W-:Y:S02]  /*0180*/  VIADD R19, R1, 0x340 ;  /* 0x0000034001137836 */ /* 0x000fe40000000000 */
[----:B--2---:R-:W-:-:S02]  /*0190*/  IMAD.U32 R4, RZ, RZ, UR6 ;  /* 0x00000006ff047e24 */ /* 0x004fc4000f8e00ff */
[----:B------:R-:W-:Y:S01]  /*01a0*/  IMAD.U32 R5, RZ, RZ, UR7 ;  /* 0x00000007ff057e24 */ /* 0x000fe2000f8e00ff */
[----:B0-----:R-:W-:-:S04]  /*01b0*/  IADD3 R6, P0, P1, R1, 0x4d0, R6 ;  /* 0x000004d001067810 */ /* 0x001fc8000791e006 */
[----:B-1-3--:R-:W-:-:S09]  /*01c0*/  IADD3.X R7, PT, PT, RZ, UR4, RZ, P0, P1 ;  /* 0x00000004ff077c10 */ /* 0x00afd200087e24ff */
[----:B------:R-:W-:-:S07]  /*01d0*/  LEPC R20, `(.L_x_0) ;  /* 0x000000001014794e */ /* 0x000fce0000000000 */
[----:B----4-:R-:W-:Y:S05]  /*01e0*/  CALL.ABS.NOINC R8 ;  /* 0x0000000008007343 */ /* 0x010fea0003c00000 */
.L_x_0:
[----:B------:R-:W0:Y:S01]  /*01f0*/  LDC.64 R4, c[0x0][0x380] ;  /* 0x0000e000ff047b82 */ /* 0x000e220000000a00 */
[----:B------:R-:W-:-:S04]  /*0200*/  IMAD R3, R17, 0x4b1, R16 ;  /* 0x000004b111037824 */ /* 0x000fc800078e0210 */
[----:B0-----:R-:W-:-:S05]  /*0210*/  IMAD.WIDE.U32 R4, R3, 0x4, R4 ;  /* 0x0000000403047825 */ /* 0x001fca00078e0004 */
[----:B------:R0:W5:Y:S01]  /*0220*/  LDG.E R3, desc[UR36][R4.64] ;  /* 0x0000002404037981 */ /* 0x000162000c1e1900 */
[----:B------:R-:W-:Y:S01]  /*0230*/  IMAD.MOV.U32 R12, RZ, RZ, 0x7f7fffff ;  /* 0x7f7fffffff0c7424 */ /* 0x000fe200078e00ff */
[----:B------:R-:W-:Y:S01]  /*0240*/  MOV R14, 0x7f7fffff ;  /* 0x7f7fffff000e7802 */ /* 0x000fe20000000f00 */
[----:B------:R-:W-:Y:S01]  /*0250*/  IMAD.MOV.U32 R13, RZ, RZ, 0x7f7fffff ;  /* 0x7f7fffffff0d7424 */ /* 0x000fe200078e00ff */
[----:B------:R-:W-:Y:S01]  /*0260*/  BSSY.RECONVERGENT B1, `(.L_x_1) ;  /* 0x0000307000017945 */ /* 0x000fe20003800200 */
[----:B------:R-:W-:Y:S01]  /*0270*/  IMAD.MOV.U32 R15, RZ, RZ, 0x7f7fffff ;  /* 0x7f7fffffff0f7424 */ /* 0x000fe200078e00ff */
[----:B------:R-:W-:Y:S01]  /*0280*/  I2FP.F32.U32 R6, R16 ;  /* 0x0000001000067245 */ /* 0x000fe20000201000 */
[----:B------:R-:W-:Y:S01]  /*0290*/  IMAD.MOV.U32 R8, RZ, RZ, RZ ;  /* 0x000000ffff087224 */ /* 0x000fe200078e00ff */
[----:B------:R-:W-:Y:S02]  /*02a0*/  I2FP.F32.U32 R7, R17 ;  /* 0x0000001100077245 */ /* 0x000fe40000201000 */
[----:B------:R0:W-:Y:S04]  /*02b0*/  STL.128 [R2], R12 ;  /* 0x0000000c02007387 */ /* 0x0001e80000100c00 */
[----:B------:R0:W-:Y:S04]  /*02c0*/  STL.128 [R19], R12 ;  /* 0x0000000c13007387 */ /* 0x0001e80000100c00 */
[----:B------:R0:W-:Y:S04]  /*02d0*/  STL.128 [R18], R12 ;  /* 0x0000000c12007387 */ /* 0x0001e80000100c00 */
[----:B------:R0:W-:Y:S04]  /*02e0*/  STL.128 [R2+0x10], R12 ;  /* 0x0000100c02007387 */ /* 0x0001e80000100c00 */
        /* <DEDUP_REMOVED lines=70> */
[----:B------:R0:W-:Y:S02]  /*0750*/  STL.128 [R18+0x180], R12 ;  /* 0x0001800c12007387 */ /* 0x0001e40000100c00 */
.L_x_40:
[----:B0-----:R-:W0:Y:S02]  /*0760*/  LDC.64 R4, c[0x0][0x388] ;  /* 0x0000e200ff047b82 */ /* 0x001e240000000a00 */
[----:B0-----:R-:W-:-:S05]  /*0770*/  IMAD.WIDE.U32 R4, R8, 0x4, R4 ;  /* 0x0000000408047825 */ /* 0x001fca00078e0004 */
[----:B------:R-:W2:Y:S01]  /*0780*/  LDG.E R9, desc[UR36][R4.64] ;  /* 0x0000002404097981 */ /* 0x000ea2000c1e1900 */
[----:B------:R-:W-:Y:S01]  /*0790*/  UMOV UR4, 0x51eb851f ;  /* 0x51eb851f00047882 */ /* 0x000fe20000000000 */
[----:B------:R-:W-:Y:S01]  /*07a0*/  UMOV UR5, 0x40091eb8 ;  /* 0x40091eb800057882 */ /* 0x000fe20000000000 */
[----:B------:R-:W-:Y:S01]  /*07b0*/  VIADD R8, R8, 0x1 ;  /* 0x0000000108087836 */ /* 0x000fe20000000000 */
[----:B------:R-:W-:Y:S04]  /*07c0*/  BSSY.RECONVERGENT B0, `(.L_x_2) ;  /* 0x00002af000007945 */ /* 0x000fe80003800200 */
[----:B------:R-:W-:Y:S01]  /*07d0*/  ISETP.NE.AND P1, PT, R8, 0x24, PT ;  /* 0x000000240800780c */ /* 0x000fe20003f25270 */
[----:B--2---:R-:W0:Y:S01]  /*07e0*/  F2F.F64.F32 R12, R9 ;  /* 0x00000009000c7310 */ /* 0x004e220000201800 */
[C---:B------:R-:W-:Y:S01]  /*07f0*/  FMUL R0, R9.reuse, 0.63661974668502807617 ;  /* 0x3f22f98309007820 */ /* 0x040fe20000400000 */
[C---:B------:R-:W-:Y:S01]  /*0800*/  FSETP.GE.AND P0, PT, |R9|.reuse, 105615, PT ;  /* 0x47ce47800900780b */ /* 0x040fe20003f06200 */
[----:B------:R-:W-:-:S05]  /*0810*/  IMAD.SHL.U32 R24, R9, 0x100, RZ ;  /* 0x0000010009187824 */ /* 0x000fca00078e00ff */
[----:B------:R-:W1:Y:S01]  /*0820*/  F2I.NTZ R25, R0 ;  /* 0x0000000000197305 */ /* 0x000e620000203100 */
[----:B------:R-:W-:Y:S01]  /*0830*/  LOP3.LUT R24, R24, 0x80000000, RZ, 0xfc, !PT ;  /* 0x8000000018187812 */ /* 0x000fe200078efcff */
[C---:B0-----:R-:W-:Y:S01]  /*0840*/  DADD R14, R12.reuse, UR4 ;  /* 0x000000040c0e7e29 */ /* 0x041fe20008000000 */
[----:B------:R-:W-:Y:S02]  /*0850*/  UMOV UR5, 0x3ff91eb8 ;  /* 0x3ff91eb800057882 */ /* 0x000fe40000000000 */
[C---:B------:R-:W-:Y:S01]  /*0860*/  DADD R20, R12.reuse, UR4 ;  /* 0x000000040c147e29 */ /* 0x040fe20008000000 */
[----:B------:R-:W-:Y:S01]  /*0870*/  UMOV UR4, 0x3d70a3d7 ;  /* 0x3d70a3d700047882 */ /* 0x000fe20000000000 */
[----:B------:R-:W-:Y:S01]  /*0880*/  UMOV UR5, 0x4012d70a ;  /* 0x4012d70a00057882 */ /* 0x000fe20000000000 */
[----:B------:R-:W0:Y:S01]  /*0890*/  F2F.F32.F64 R10, R14 ;  /* 0x0000000e000a7310 */ /* 0x000e220000301000 */
[----:B------:R-:W-:Y:S01]  /*08a0*/  DADD R12, R12, UR4 ;  /* 0x000000040c0c7e29 */ /* 0x000fe20008000000 */
[----:B-1----:R-:W-:-:S02]  /*08b0*/  I2FP.F32.S32 R4, R25 ;  /* 0x0000001900047245 */ /* 0x002fc40000201400 */
[----:B------:R-:W-:-:S03]  /*08c0*/  SEL R25, R25, RZ, !P0 ;  /* 0x000000ff19197207 */ /* 0x000fc60004000000 */
[C---:B------:R-:W-:Y:S01]  /*08d0*/  FFMA R5, R4.reuse, -1.5707962512969970703, R9 ;  /* 0xbfc90fda04057823 */ /* 0x040fe20000000009 */
[----:B------:R-:W1:Y:S03]  /*08e0*/  F2F.F32.F64 R11, R20 ;  /* 0x00000014000b7310 */ /* 0x000e660000301000 */
[----:B------:R-:W-:Y:S01]  /*08f0*/  FFMA R5, R4, -7.5497894158615963534e-08, R5 ;  /* 0xb3a2216804057823 */ /* 0x000fe20000000005 */
[----:B0-----:R-:W-:-:S04]  /*0900*/  FMUL R22, R10, 0.63661974668502807617 ;  /* 0x3f22f9830a167820 */ /* 0x001fc80000400000 */
[----:B------:R-:W0:Y:S01]  /*0910*/  F2F.F32.F64 R12, R12 ;  /* 0x0000000c000c7310 */ /* 0x000e220000301000 */
[C---:B------:R-:W-:Y:S01]  /*0920*/  FSETP.GE.AND P4, PT, |R10|.reuse, 105615, PT ;  /* 0x47ce47800a00780b */ /* 0x040fe20003f86200 */
[----:B------:R-:W-:Y:S02]  /*0930*/  IMAD.SHL.U32 R30, R10, 0x100, RZ ;  /* 0x000001000a1e7824 */ /* 0x000fe400078e00ff */
[----:B-1----:R-:W-:-:S04]  /*0940*/  FMUL R23, R11, 0.63661974668502807617 ;  /* 0x3f22f9830b177820 */ /* 0x002fc80000400000 */
[----:B------:R-:W1:Y:S01]  /*0950*/  F2I.NTZ R33, R22 ;  /* 0x0000001600217305 */ /* 0x000e620000203100 */
[----:B------:R-:W-:Y:S02]  /*0960*/  SHF.R.U32.HI R28, RZ, 0x17, R11 ;  /* 0x00000017ff1c7819 */ /* 0x000fe4000001160b */
[C---:B------:R-:W-:Y:S02]  /*0970*/  FSETP.GE.AND P5, PT, |R11|.reuse, 105615, PT ;  /* 0x47ce47800b00780b */ /* 0x040fe40003fa6200 */
[----:B------:R-:W-:Y:S01]  /*0980*/  SHF.L.U32 R31, R11, 0x8, RZ ;  /* 0x000000080b1f7819 */ /* 0x000fe200000006ff */
[C---:B0-----:R-:W-:Y:S02]  /*0990*/  FMUL R14, R12.reuse, 0.63661974668502807617 ;  /* 0x3f22f9830c0e7820 */ /* 0x041fe40000400000 */
[----:B------:R0:W2:Y:S01]  /*09a0*/  F2I.NTZ R34, R23 ;  /* 0x0000001700227305 */ /* 0x0000a20000203100 */
[----:B------:R-:W-:Y:S01]  /*09b0*/  SHF.R.U32.HI R29, RZ, 0x17, R12 ;  /* 0x00000017ff1d7819 */ /* 0x000fe2000001160c */
[C---:B------:R-:W-:Y:S01]  /*09c0*/  IMAD.SHL.U32 R32, R12.reuse, 0x100, RZ ;  /* 0x000001000c207824 */ /* 0x040fe200078e00ff */
[----:B------:R-:W-:-:S02]  /*09d0*/  FSETP.GE.AND P6, PT, |R12|, 105615, PT ;  /* 0x47ce47800c00780b */ /* 0x000fc40003fc6200 */
[----:B------:R-:W-:Y:S02]  /*09e0*/  LOP3.LUT R36, R29, 0xe0, RZ, 0xc0, !PT ;  /* 0x000000e01d247812 */ /* 0x000fe400078ec0ff */
[----:B-1----:R-:W-:Y:S01]  /*09f0*/  I2FP.F32.S32 R15, R33 ;  /* 0x00000021000f7245 */ /* 0x002fe20000201400 */
[----:B------:R1:W3:Y:S01]  /*0a00*/  F2I.NTZ R35, R14 ;  /* 0x0000000e00237305 */ /* 0x0002e20000203100 */
[----:B0-----:R-:W-:Y:S01]  /*0a10*/  IMAD.MOV.U32 R23, RZ, RZ, RZ ;  /* 0x000000ffff177224 */ /* 0x001fe200078e00ff */
[----:B------:R-:W-:Y:S01]  /*0a20*/  FSETP.EQ.OR P2, PT, |R11|, +INF , !P5 ;  /* 0x7f8000000b00780b */ /* 0x000fe20006f42600 */
[----:B------:R-:W-:Y:S02]  /*0a30*/  VIADD R36, R36, 0xffffff80 ;  /* 0xffffff8024247836 */ /* 0x000fe40000000000 */
[C---:B------:R-:W-:Y:S01]  /*0a40*/  FFMA R0, R15.reuse, -1.5707962512969970703, R10 ;  /* 0xbfc90fda0f007823 */ /* 0x040fe2000000000a */
[----:B------:R-:W-:Y:S02]  /*0a50*/  FSETP.EQ.OR P3, PT, |R12|, +INF , !P6 ;  /* 0x7f8000000c00780b */ /* 0x000fe40007762600 */
[----:B--2---:R-:W-:Y:S01]  /*0a60*/  I2FP.F32.S32 R20, R34 ;  /* 0x0000002200147245 */ /* 0x004fe20000201400 */
[----:B------:R-:W-:Y:S01]  /*0a70*/  FFMA R0, R15, -7.5497894158615963534e-08, R0 ;  /* 0xb3a221680f007823 */ /* 0x000fe20000000000 */
[----:B------:R-:W-:-:S02]  /*0a80*/  SHF.R.U32.HI R42, RZ, 0x5, R36 ;  /* 0x00000005ff2a7819 */ /* 0x000fc40000011624 */
[----:B------:R-:W-:Y:S01]  /*0a90*/  LOP3.LUT R29, R29, 0x1f, RZ, 0xc0, !PT ;  /* 0x0000001f1d1d7812 */ /* 0x000fe200078ec0ff */
[C---:B------:R-:W-:Y:S01]  /*0aa0*/  FFMA R13, R20.reuse, -1.5707962512969970703, R11 ;  /* 0xbfc90fda140d7823 */ /* 0x040fe2000000000b */
[----:B-1----:R-:W-:Y:S01]  /*0ab0*/  FFMA R14, R15, -5.3903029534742383927e-15, R0 ;  /* 0xa7c234c50f0e7823 */ /* 0x002fe20000000000 */
[----:B------:R-:W-:Y:S01]  /*0ac0*/  IMAD.MOV.U32 R0, RZ, RZ, RZ ;  /* 0x000000ffff007224 */ /* 0x000fe200078e00ff */
[----:B---3--:R-:W-:Y:S01]  /*0ad0*/  I2FP.F32.S32 R27, R35 ;  /* 0x00000023001b7245 */ /* 0x008fe20000201400 */
[----:B------:R-:W-:Y:S01]  /*0ae0*/  FFMA R21, R20, -7.5497894158615963534e-08, R13 ;  /* 0xb3a2216814157823 */ /* 0x000fe2000000000d */
[----:B------:R-:W-:Y:S01]  /*0af0*/  FFMA R13, R4, -5.3903029534742383927e-15, R5 ;  /* 0xa7c234c5040d7823 */ /* 0x000fe20000000005 */
[----:B------:R-:W-:Y:S01]  /*0b00*/  LOP3.LUT R5, R28, 0xe0, RZ, 0xc0, !PT ;  /* 0x000000e01c057812 */ /* 0x000fe200078ec0ff */
[----:B------:R-:W-:Y:S01]  /*0b10*/  @P0 FMUL R13, RZ, R9 ;  /* 0x00000009ff0d0220 */ /* 0x000fe20000400000 */
[C---:B------:R-:W-:Y:S01]  /*0b20*/  FFMA R22, R27.reuse, -1.5707962512969970703, R12 ;  /* 0xbfc90fda1b167823 */ /* 0x040fe2000000000c */
[----:B------:R-:W-:Y:S01]  /*0b30*/  FFMA R15, R20, -5.3903029534742383927e-15, R21 ;  /* 0xa7c234c5140f7823 */ /* 0x000fe20000000015 */
[----:B------:R-:W-:Y:S01]  /*0b40*/  IMAD.MOV.U32 R21, RZ, RZ, RZ ;  /* 0x000000ffff157224 */ /* 0x000fe200078e00ff */
[----:B------:R-:W-:Y:S01]  /*0b50*/  LOP3.LUT R28, R28, 0x1f, RZ, 0xc0, !PT ;  /* 0x0000001f1c1c7812 */ /* 0x000fe200078ec0ff */
[----:B------:R-:W-:Y:S01]  /*0b60*/  FFMA R22, R27, -7.5497894158615963534e-08, R22 ;  /* 0xb3a221681b167823 */ /* 0x000fe20000000016 */
[----:B------:R-:W-:Y:S01]  /*0b70*/  VIADD R5, R5, 0xffffff80 ;  /* 0xffffff8005057836 */ /* 0x000fe20000000000 */
[----:B------:R-:W-:Y:S01]  /*0b80*/  LOP3.LUT R30, R30, 0x80000000, RZ, 0xfc, !PT ;  /* 0x800000001e1e7812 */ /* 0x000fe200078efcff */
[----:B------:R-:W-:-:S02]  /*0b90*/  IMAD R42, R42, -0x4, R1 ;  /* 0xfffffffc2a2a7824 */ /* 0x000fc400078e0201 */
[----:B------:R-:W-:Y:S01]  /*0ba0*/  FFMA R20, R27, -5.3903029534742383927e-15, R22 ;  /* 0xa7c234c51b147823 */ /* 0x000fe20000000016 */
[----:B------:R-:W-:Y:S01]  /*0bb0*/  SHF.R.U32.HI R22, RZ, 0x17, R9 ;  /* 0x00000017ff167819 */ /* 0x000fe20000011609 */
[----:B------:R-:W-:Y:S01]  /*0bc0*/  @P4 FMUL R14, RZ, R10 ;  /* 0x0000000aff0e4220 */ /* 0x000fe20000400000 */
[----:B------:R-:W-:Y:S01]  /*0bd0*/  SHF.R.U32.HI R27, RZ, 0x17, R10 ;  /* 0x00000017ff1b7819 */ /* 0x000fe2000001160a */
[----:B------:R-:W-:Y:S01]  /*0be0*/  @P5 FMUL R15, RZ, R11 ;  /* 0x0000000bff0f5220 */ /* 0x000fe20000400000 */
[C---:B------:R-:W-:Y:S01]  /*0bf0*/  LOP3.LUT R4, R22.reuse, 0xe0, RZ, 0xc0, !PT ;  /* 0x000000e016047812 */ /* 0x040fe200078ec0ff */
[----:B------:R-:W-:Y:S01]  /*0c00*/  @P6 FMUL R20, RZ, R12 ;  /* 0x0000000cff146220 */ /* 0x000fe20000400000 */
[----:B------:R-:W-:Y:S02]  /*0c10*/  LOP3.LUT R22, R22, 0x1f, RZ, 0xc0, !PT ;  /* 0x0000001f16167812 */ /* 0x000fe400078ec0ff */
[----:B------:R-:W-:Y:S01]  /*0c20*/  LOP3.LUT R31, R31, 0x80000000, RZ, 0xfc, !PT ;  /* 0x800000001f1f7812 */ /* 0x000fe200078efcff */
[----:B------:R-:W-:Y:S01]  /*0c30*/  VIADD R4, R4, 0xffffff80 ;  /* 0xffffff8004047836 */ /* 0x000fe20000000000 */
[----:B------:R-:W-:-:S02]  /*0c40*/  LOP3.LUT R32, R32, 0x80000000, RZ, 0xfc, !PT ;  /* 0x8000000020207812 */ /* 0x000fc400078efcff */
[----:B------:R-:W-:Y:S02]  /*0c50*/  SEL R33, R33, RZ, !P4 ;  /* 0x000000ff21217207 */ /* 0x000fe40006000000 */
[----:B------:R-:W-:Y:S02]  /*0c60*/  SHF.R.U32.HI R26, RZ, 0x5, R4 ;  /* 0x00000005ff1a7819 */ /* 0x000fe40000011604 */
[C---:B------:R-:W-:Y:S02]  /*0c70*/  LOP3.LUT R4, R27.reuse, 0xe0, RZ, 0xc0, !PT ;  /* 0x000000e01b047812 */ /* 0x040fe400078ec0ff */
[----:B------:R-:W-:Y:S01]  /*0c80*/  LOP3.LUT R27, R27, 0x1f, RZ, 0xc0, !PT ;  /* 0x0000001f1b1b7812 */ /* 0x000fe200078ec0ff */
[----:B------:R-:W-:Y:S01]  /*0c90*/  IMAD R26, R26, -0x4, R1 ;  /* 0xfffffffc1a1a7824 */ /* 0x000fe200078e0201 */
[----:B------:R-:W-:Y:S01]  /*0ca0*/  SEL R34, R34, RZ, !P5 ;  /* 0x000000ff22227207 */ /* 0x000fe20006800000 */
[----:B------:R-:W-:Y:S01]  /*0cb0*/  VIADD R4, R4, 0xffffff80 ;  /* 0xffffff8004047836 */ /* 0x000fe20000000000 */
[----:B------:R-:W-:-:S04]  /*0cc0*/  SEL R35, R35, RZ, !P6 ;  /* 0x000000ff23237207 */ /* 0x000fc80007000000 */
[----:B------:R-:W-:Y:S02]  /*0cd0*/  SHF.R.U32.HI R40, RZ, 0x5, R4 ;  /* 0x00000005ff287819 */ /* 0x000fe40000011604 */
[----:B------:R-:W-:-:S03]  /*0ce0*/  SHF.R.U32.HI R4, RZ, 0x5, R5 ;  /* 0x00000005ff047819 */ /* 0x000fc60000011605 */
[--C-:B------:R-:W-:Y:S02]  /*0cf0*/  IMAD R40, R40, -0x4, R1.reuse ;  /* 0xfffffffc28287824 */ /* 0x100fe400078e0201 */
[----:B------:R-:W-:-:S07]  /*0d00*/  IMAD R41, R4, -0x4, R1 ;  /* 0xfffffffc04297824 */ /* 0x000fce00078e0201 */
.L_x_39:
[C---:B------:R-:W-:Y:S01]  /*0d10*/  FSETP.NEU.AND P0, PT, |R9|.reuse, +INF , PT ;  /* 0x7f8000000900780b */ /* 0x040fe20003f0d200 */
[----:B------:R-:W-:Y:S01]  /*0d20*/  BSSY.RECONVERGENT B2, `(.L_x_3) ;  /* 0x0000031000027945 */ /* 0x000fe20003800200 */
[----:B------:R-:W-:Y:S02]  /*0d30*/  IMAD.MOV.U32 R38, RZ, RZ, R25 ;  /* 0x000000ffff267224 */ /* 0x000fe400078e0019 */
[----:B------:R-:W-:Y:S01]  /*0d40*/  FSETP.LTU.OR P0, PT, |R9|, 105615, !P0 ;  /* 0x47ce47800900780b */ /* 0x000fe20004709600 */
[----:B------:R-:W-:-:S12]  /*0d50*/  IMAD.MOV.U32 R39, RZ, RZ, R13 ;  /* 0x000000ffff277224 */ /* 0x000fd800078e000d */
[----:B------:R-:W-:Y:S05]  /*0d60*/  @P0 BRA `(.L_x_4) ;  /* 0x0000000000b00947 */ /* 0x000fea0003800000 */
[----:B------:R-:W0:Y:S01]  /*0d70*/  LDCU.64 UR4, c[0x4][0x10] ;  /* 0x01000200ff0477ac */ /* 0x000e220008000a00 */
[----:B------:R-:W-:Y:S01]  /*0d80*/  BSSY.RECONVERGENT B3, `(.L_x_5) ;  /* 0x0000012000037945 */ /* 0x000fe20003800200 */
[----:B------:R-:W-:Y:S01]  /*0d90*/  IMAD.MOV.U32 R43, RZ, RZ, RZ ;  /* 0x000000ffff2b7224 */ /* 0x000fe200078e00ff */
[----:B------:R-:W-:Y:S01]  /*0da0*/  MOV R47, RZ ;  /* 0x000000ff002f7202 */ /* 0x000fe20000000f00 */
[----:B------:R-:W-:Y:S02]  /*0db0*/  IMAD.MOV.U32 R39, RZ, RZ, RZ ;  /* 0x000000ffff277224 */ /* 0x000fe400078e00ff */
[----:B------:R-:W-:Y:S02]  /*0dc0*/  IMAD.MOV.U32 R38, RZ, RZ, R1 ;  /* 0x000000ffff267224 */ /* 0x000fe400078e0001 */
[----:B0-----:R-:W-:Y:S02]  /*0dd0*/  IMAD.U32 R4, RZ, RZ, UR4 ;  /* 0x00000004ff047e24 */ /* 0x001fe4000f8e00ff */
[----:B------:R-:W-:-:S07]  /*0de0*/  IMAD.U32 R5, RZ, RZ, UR5 ;  /* 0x00000005ff057e24 */ /* 0x000fce000f8e00ff */
.L_x_6:
[----:B------:R0:W2:Y:S01]  /*0df0*/  LDG.E.CONSTANT R37, desc[UR36][R4.64] ;  /* 0x0000002404257981 */ /* 0x0000a2000c1e9900 */
[----:B------:R-:W-:-:S05]  /*0e00*/  VIADD R39, R39, 0x1 ;  /* 0x0000000127277836 */ /* 0x000fca0000000000 */
[----:B------:R-:W-:Y:S02]  /*0e10*/  ISETP.NE.AND P4, PT, R39, 0x6, PT ;  /* 0x000000062700780c */ /* 0x000fe40003f85270 */
[----:B0-----:R-:W-:-:S05]  /*0e20*/  IADD3 R4, P6, PT, R4, 0x4, RZ ;  /* 0x0000000404047810 */ /* 0x001fca0007fde0ff */
[----:B------:R-:W-:Y:S02]  /*0e30*/  IMAD.X R5, RZ, RZ, R5, P6 ;  /* 0x000000ffff057224 */ /* 0x000fe400030e0605 */
[----:B--2---:R-:W-:-:S03]  /*0e40*/  IMAD.WIDE.U32 R36, R37, R24, RZ ;  /* 0x0000001825247225 */ /* 0x004fc600078e00ff */
[----:B------:R-:W-:-:S05]  /*0e50*/  IADD3 R45, P5, PT, R36, R43, RZ ;  /* 0x0000002b242d7210 */ /* 0x000fca0007fbe0ff */
[----:B------:R0:W-:Y:S01]  /*0e60*/  STL [R38], R45 ;  /* 0x0000002d26007387 */ /* 0x0001e20000100800 */
[----:B------:R-:W-:Y:S02]  /*0e70*/  IMAD.X R43, R37, 0x1, R47, P5 ;  /* 0x00000001252b7824 */ /* 0x000fe400028e062f */
[----:B0-----:R-:W-:Y:S01]  /*0e80*/  VIADD R38, R38, 0x4 ;  /* 0x0000000426267836 */ /* 0x001fe20000000000 */
[----:B------:R-:W-:Y:S06]  /*0e90*/  @P4 BRA `(.L_x_6) ;  /* 0xfffffffc00d44947 */ /* 0x000fec000383ffff */
[----:B------:R-:W-:Y:S05]  /*0ea0*/  BSYNC.RECONVERGENT B3 ;  /* 0x0000000000037941 */ /* 0x000fea0003800200 */
.L_x_5:
[----:B------:R-:W-:Y:S01]  /*0eb0*/  ISETP.NE.AND P4, PT, R22, RZ, PT ;  /* 0x000000ff1600720c */ /* 0x000fe20003f85270 */
[----:B------:R0:W-:Y:S04]  /*0ec0*/  STL [R1+0x18], R43 ;  /* 0x0000182b01007387 */ /* 0x0001e80000100800 */
[----:B------:R-:W2:Y:S04]  /*0ed0*/  LDL R39, [R26+0x18] ;  /* 0x000018001a277983 */ /* 0x000ea80000100800 */
[----:B------:R-:W2:Y:S04]  /*0ee0*/  LDL R4, [R26+0x14] ;  /* 0x000014001a047983 */ /* 0x000ea80000100800 */
[----:B------:R-:W3:Y:S01]  /*0ef0*/  @P4 LDL R5, [R26+0x10] ;  /* 0x000010001a054983 */ /* 0x000ee20000100800 */
[----:B------:R-:W-:Y:S01]  /*0f00*/  UMOV UR4, 0x54442d19 ;  /* 0x54442d1900047882 */ /* 0x000fe20000000000 */
[----:B------:R-:W-:Y:S01]  /*0f10*/  UMOV UR5, 0x3bf921fb ;  /* 0x3bf921fb00057882 */ /* 0x000fe20000000000 */
[----:B--2---:R-:W-:-:S02]  /*0f20*/  @P4 SHF.L.W.U32.HI R39, R4, R22, R39 ;  /* 0x0000001604274219 */ /* 0x004fc40000010e27 */
[----:B---3--:R-:W-:Y:S02]  /*0f30*/  @P4 SHF.L.W.U32.HI R4, R5, R22, R4 ;  /* 0x0000001605044219 */ /* 0x008fe40000010e04 */
[----:B------:R-:W-:Y:S02]  /*0f40*/  ISETP.GE.AND P4, PT, R9, RZ, PT ;  /* 0x000000ff0900720c */ /* 0x000fe40003f86270 */
[C-C-:B------:R-:W-:Y:S01]  /*0f50*/  SHF.L.W.U32.HI R38, R4.reuse, 0x2, R39.reuse ;  /* 0x0000000204267819 */ /* 0x140fe20000010e27 */
[----:B------:R-:W-:Y:S01]  /*0f60*/  IMAD.SHL.U32 R4, R4, 0x4, RZ ;  /* 0x0000000404047824 */ /* 0x000fe200078e00ff */
[----:B------:R-:W-:Y:S02]  /*0f70*/  SHF.R.U32.HI R39, RZ, 0x1e, R39 ;  /* 0x0000001eff277819 */ /* 0x000fe40000011627 */
[----:B------:R-:W-:Y:S02]  /*0f80*/  SHF.R.S32.HI R5, RZ, 0x1f, R38 ;  /* 0x0000001fff057819 */ /* 0x000fe40000011426 */
[----:B0-----:R-:W-:-:S02]  /*0f90*/  LOP3.LUT R43, R38, R9, RZ, 0x3c, !PT ;  /* 0x00000009262b7212 */ /* 0x001fc400078e3cff */
[C---:B------:R-:W-:Y:S02]  /*0fa0*/  LOP3.LUT R4, R5.reuse, R4, RZ, 0x3c, !PT ;  /* 0x0000000405047212 */ /* 0x040fe400078e3cff */
[----:B------:R-:W-:Y:S02]  /*0fb0*/  LOP3.LUT R5, R5, R38, RZ, 0x3c, !PT ;  /* 0x0000002605057212 */ /* 0x000fe400078e3cff */
[----:B------:R-:W-:Y:S02]  /*0fc0*/  LEA.HI R38, R38, R39, RZ, 0x1 ;  /* 0x0000002726267211 */ /* 0x000fe400078f08ff */
[----:B------:R-:W-:Y:S02]  /*0fd0*/  ISETP.GE.AND P5, PT, R43, RZ, PT ;  /* 0x000000ff2b00720c */ /* 0x000fe40003fa6270 */
[----:B------:R-:W0:Y:S01]  /*0fe0*/  I2F.F64.S64 R4, R4 ;  /* 0x0000000400047312 */ /* 0x000e220000301c00 */
[----:B------:R-:W-:Y:S01]  /*0ff0*/  @!P4 IMAD.MOV R38, RZ, RZ, -R38 ;  /* 0x000000ffff26c224 */ /* 0x000fe200078e0a26 */
[----:B0-----:R-:W-:-:S10]  /*1000*/  DMUL R36, R4, UR4 ;  /* 0x0000000404247c28 */ /* 0x001fd40008000000 */
[----:B------:R-:W0:Y:S02]  /*1010*/  F2F.F32.F64 R36, R36 ;  /* 0x0000002400247310 */ /* 0x000e240000301000 */
[----:B0-----:R-:W-:-:S07]  /*1020*/  FSEL R39, -R36, R36, !P5 ;  /* 0x0000002424277208 */ /* 0x001fce0006800100 */
.L_x_4:
[----:B------:R-:W-:Y:S05]  /*1030*/  BSYNC.RECONVERGENT B2 ;  /* 0x0000000000027941 */ /* 0x000fea0003800200 */
.L_x_3:
[----:B------:R-:W-:Y:S02]  /*1040*/  IMAD.MOV.U32 R43, RZ, RZ, 0x37cbac00 ;  /* 0x37cbac00ff2b7424 */ /* 0x000fe400078e00ff */
[----:B------:R-:W-:Y:S01]  /*1050*/  FMUL R5, R39, R39 ;  /* 0x0000002727057220 */ /* 0x000fe20000400000 */
[C---:B------:R-:W-:Y:S01]  /*1060*/  LOP3.LUT R36, R38.reuse, 0x1, RZ, 0xc0, !PT ;  /* 0x0000000126247812 */ /* 0x040fe200078ec0ff */
[----:B------:R-:W-:Y:S01]  /*1070*/  VIADD R37, R38, 0x1 ;  /* 0x0000000126257836 */ /* 0x000fe20000000000 */
[----:B------:R-:W-:Y:S01]  /*1080*/  MOV R44, 0x3c0885e4 ;  /* 0x3c0885e4002c7802 */ /* 0x000fe20000000f00 */
[----:B------:R-:W-:Y:S01]  /*1090*/  FFMA R4, R5, R43, -0.0013887860113754868507 ;  /* 0xbab607ed05047423 */ /* 0x000fe2000000002b */
[----:B------:R-:W-:Y:S01]  /*10a0*/  ISETP.NE.U32.AND P4, PT, R36, 0x1, PT ;  /* 0x000000012400780c */ /* 0x000fe20003f85070 */
[----:B------:R-:W-:Y:S01]  /*10b0*/  IMAD.MOV.U32 R45, RZ, RZ, 0x3e2aaaa8 ;  /* 0x3e2aaaa8ff2d7424 */ /* 0x000fe200078e00ff */
[----:B------:R-:W-:Y:S01]  /*10c0*/  LOP3.LUT P5, RZ, R37, 0x2, RZ, 0xc0, !PT ;  /* 0x0000000225ff7812 */ /* 0x000fe200078ac0ff */
[----:B------:R-:W-:Y:S01]  /*10d0*/  VIADD R46, R23, 0x1 ;  /* 0x00000001172e7836 */ /* 0x000fe20000000000 */
[----:B------:R-:W-:Y:S01]  /*10e0*/  FSEL R36, R4, -0.00019574658654164522886, P4 ;  /* 0xb94d415304247808 */ /* 0x000fe20002000000 */
[----:B------:R-:W-:Y:S01]  /*10f0*/  BSSY.RECONVERGENT B2, `(.L_x_7) ;  /* 0x0000036000027945 */ /* 0x000fe20003800200 */
[----:B------:R-:W-:-:S02]  /*1100*/  FSEL R38, R44, 0.041666727513074874878, !P4 ;  /* 0x3d2aaabb2c267808 */ /* 0x000fc40006000000 */
[----:B------:R-:W-:Y:S02]  /*1110*/  FSEL R4, R39, 1, !P4 ;  /* 0x3f80000027047808 */ /* 0x000fe40006000000 */
[----:B------:R-:W-:Y:S01]  /*1120*/  FSEL R39, -R45, -0.4999999701976776123, !P4 ;  /* 0xbeffffff2d277808 */ /* 0x000fe20006000100 */
[C---:B------:R-:W-:Y:S01]  /*1130*/  FFMA R36, R5.reuse, R36, R38 ;  /* 0x0000002405247223 */ /* 0x040fe20000000026 */
[----:B------:R-:W-:Y:S01]  /*1140*/  I2FP.F32.U32 R48, R46 ;  /* 0x0000002e00307245 */ /* 0x000fe20000201000 */
[C---:B------:R-:W-:Y:S01]  /*1150*/  FFMA R37, R5.reuse, R4, RZ ;  /* 0x0000000405257223 */ /* 0x040fe200000000ff */
[----:B------:R-:W-:Y:S02]  /*1160*/  IMAD.MOV.U32 R38, RZ, RZ, R25 ;  /* 0x000000ffff267224 */ /* 0x000fe400078e0019 */
[----:B------:R-:W-:Y:S01]  /*1170*/  FFMA R36, R5, R36, R39 ;  /* 0x0000002405247223 */ /* 0x000fe20000000027 */
[----:B------:R-:W-:-:S03]  /*1180*/  IMAD.MOV.U32 R39, RZ, RZ, R13 ;  /* 0x000000ffff277224 */ /* 0x000fc600078e000d */
[----:B------:R-:W-:-:S04]  /*1190*/  FFMA R37, R37, R36, R4 ;  /* 0x0000002425257223 */ /* 0x000fc80000000004 */
[----:B------:R-:W-:-:S04]  /*11a0*/  @P5 FADD R37, RZ, -R37 ;  /* 0x80000025ff255221 */ /* 0x000fc80000000000 */
[----:B------:R-:W-:Y:S01]  /*11b0*/  FFMA R49, R37, R48, R6 ;  /* 0x0000003025317223 */ /* 0x000fe20000000006 */
[----:B------:R-:W-:Y:S06]  /*11c0*/  @P0 BRA `(.L_x_8) ;  /* 0x0000000000a00947 */ /* 0x000fec0003800000 */
[----:B------:R-:W-:Y:S01]  /*11d0*/  BSSY.RECONVERGENT B3, `(.L_x_9) ;  /* 0x000000f000037945 */ /* 0x000fe20003800200 */
[----:B------:R-:W-:Y:S02]  /*11e0*/  IMAD.MOV.U32 R47, RZ, RZ, RZ ;  /* 0x000000ffff2f7224 */ /* 0x000fe400078e00ff */
[----:B------:R-:W-:Y:S02]  /*11f0*/  IMAD.MOV.U32 R51, RZ, RZ, RZ ;  /* 0x000000ffff337224 */ /* 0x000fe400078e00ff */
[----:B------:R-:W-:-:S07]  /*1200*/  IMAD.MOV.U32 R38, RZ, RZ, RZ ;  /* 0x000000ffff267224 */ /* 0x000fce00078e00ff */
.L_x_10:
[----:B0-----:R-:W0:Y:S02]  /*1210*/  LDC.64 R4, c[0x4][0x10] ;  /* 0x01000400ff047b82 */ /* 0x001e240000000a00 */
[----:B0-----:R-:W-:-:S05]  /*1220*/  IMAD.WIDE.U32 R36, R38, 0x4, R4 ;  /* 0x0000000426247825 */ /* 0x001fca00078e0004 */
[----:B------:R-:W2:Y:S01]  /*1230*/  LDG.E.CONSTANT R5, desc[UR36][R36.64] ;  /* 0x0000002424057981 */ /* 0x000ea2000c1e9900 */
[C---:B------:R-:W-:Y:S01]  /*1240*/  IMAD R39, R38.reuse, 0x4, R1 ;  /* 0x0000000426277824 */ /* 0x040fe200078e0201 */
[----:B------:R-:W-:-:S04]  /*1250*/  IADD3 R38, PT, PT, R38, 0x1, RZ ;  /* 0x0000000126267810 */ /* 0x000fc80007ffe0ff */
[----:B------:R-:W-:Y:S01]  /*1260*/  ISETP.NE.AND P0, PT, R38, 0x6, PT ;  /* 0x000000062600780c */ /* 0x000fe20003f05270 */
[----:B--2---:R-:W-:-:S03]  /*1270*/  IMAD.WIDE.U32 R4, R5, R24, RZ ;  /* 0x0000001805047225 */ /* 0x004fc600078e00ff */
[----:B------:R-:W-:-:S05]  /*1280*/  IADD3 R4, P4, PT, R4, R47, RZ ;  /* 0x0000002f04047210 */ /* 0x000fca0007f9e0ff */
[----:B------:R0:W-:Y:S01]  /*1290*/  STL [R39], R4 ;  /* 0x0000000427007387 */ /* 0x0001e20000100800 */
[----:B------:R-:W-:-:S03]  /*12a0*/  IMAD.X R47, R5, 0x1, R51, P4 ;  /* 0x00000001052f7824 */ /* 0x000fc600020e0633 */
[----:B------:R-:W-:Y:S05]  /*12b0*/  @P0 BRA `(.L_x_10) ;  /* 0xfffffffc00d40947 */ /* 0x000fea000383ffff */
[----:B------:R-:W-:Y:S05]  /*12c0*/  BSYNC.RECONVERGENT B3 ;  /* 0x0000000000037941 */ /* 0x000fea0003800200 */
.L_x_9:
[----:B------:R-:W-:Y:S01]  /*12d0*/  ISETP.NE.AND P0, PT, R22, RZ, PT ;  /* 0x000000ff1600720c */ /* 0x000fe20003f05270 */
[----:B------:R1:W-:Y:S04]  /*12e0*/  STL [R1+0x18], R47 ;  /* 0x0000182f01007387 */ /* 0x0003e80000100800 */
[----:B0-----:R-:W2:Y:S04]  /*12f0*/  LDL R39, [R26+0x18] ;  /* 0x000018001a277983 */ /* 0x001ea80000100800 */
[----:B------:R-:W2:Y:S04]  /*1300*/  LDL R4, [R26+0x14] ;  /* 0x000014001a047983 */ /* 0x000ea80000100800 */
[----:B------:R-:W3:Y:S01]  /*1310*/  @P0 LDL R5, [R26+0x10] ;  /* 0x000010001a050983 */ /* 0x000ee20000100800 */
[----:B------:R-:W-:Y:S01]  /*1320*/  UMOV UR4, 0x54442d19 ;  /* 0x54442d1900047882 */ /* 0x000fe20000000000 */
[----:B------:R-:W-:Y:S01]  /*1330*/  UMOV UR5, 0x3bf921fb ;  /* 0x3bf921fb00057882 */ /* 0x000fe20000000000 */
[----:B------:R-:W-:-:S02]  /*1340*/  ISETP.GE.AND P4, PT, R9, RZ, PT ;  /* 0x000000ff0900720c */ /* 0x000fc40003f86270 */
[-C--:B--2---:R-:W-:Y:S02]  /*1350*/  @P0 SHF.L.W.U32.HI R39, R4, R22.reuse, R39 ;  /* 0x0000001604270219 */ /* 0x084fe40000010e27 */
[----:B---3--:R-:W-:-:S04]  /*1360*/  @P0 SHF.L.W.U32.HI R4, R5, R22, R4 ;  /* 0x0000001605040219 */ /* 0x008fc80000010e04 */
[C-C-:B------:R-:W-:Y:S01]  /*1370*/  SHF.L.W.U32.HI R38, R4.reuse, 0x2, R39.reuse ;  /* 0x0000000204267819 */ /* 0x140fe20000010e27 */
[----:B------:R-:W-:Y:S01]  /*1380*/  IMAD.SHL.U32 R4, R4, 0x4, RZ ;  /* 0x0000000404047824 */ /* 0x000fe200078e00ff */
[----:B------:R-:W-:Y:S02]  /*1390*/  SHF.R.U32.HI R39, RZ, 0x1e, R39 ;  /* 0x0000001eff277819 */ /* 0x000fe40000011627 */
[----:B------:R-:W-:Y:S02]  /*13a0*/  SHF.R.S32.HI R5, RZ, 0x1f, R38 ;  /* 0x0000001fff057819 */ /* 0x000fe40000011426 */
[----:B-1----:R-:W-:Y:S02]  /*13b0*/  LOP3.LUT R47, R38, R9, RZ, 0x3c, !PT ;  /* 0x00000009262f7212 */ /* 0x002fe400078e3cff */
[C---:B------:R-:W-:Y:S02]  /*13c0*/  LOP3.LUT R4, R5.reuse, R4, RZ, 0x3c, !PT ;  /* 0x0000000405047212 */ /* 0x040fe400078e3cff */
[----:B------:R-:W-:-:S02]  /*13d0*/  LOP3.LUT R5, R5, R38, RZ, 0x3c, !PT ;  /* 0x0000002605057212 */ /* 0x000fc400078e3cff */
[----:B------:R-:W-:Y:S02]  /*13e0*/  LEA.HI R38, R38, R39, RZ, 0x1 ;  /* 0x0000002726267211 */ /* 0x000fe400078f08ff */
[----:B------:R-:W-:Y:S02]  /*13f0*/  ISETP.GE.AND P0, PT, R47, RZ, PT ;  /* 0x000000ff2f00720c */ /* 0x000fe40003f06270 */
[----:B------:R-:W0:Y:S01]  /*1400*/  I2F.F64.S64 R4, R4 ;  /* 0x0000000400047312 */ /* 0x000e220000301c00 */
[----:B------:R-:W-:Y:S01]  /*1410*/  @!P4 IMAD.MOV R38, RZ, RZ, -R38 ;  /* 0x000000ffff26c224 */ /* 0x000fe200078e0a26 */
[----:B0-----:R-:W-:-:S10]  /*1420*/  DMUL R36, R4, UR4 ;  /* 0x0000000404247c28 */ /* 0x001fd40008000000 */
[----:B------:R-:W0:Y:S02]  /*1430*/  F2F.F32.F64 R36, R36 ;  /* 0x0000002400247310 */ /* 0x000e240000301000 */
[----:B0-----:R-:W-:-:S07]  /*1440*/  FSEL R39, -R36, R36, !P0 ;  /* 0x0000002424277208 */ /* 0x001fce0004000100 */
.L_x_8:
[----:B------:R-:W-:Y:S05]  /*1450*/  BSYNC.RECONVERGENT B2 ;  /* 0x0000000000027941 */ /* 0x000fea0003800200 */
.L_x_7:
[----:B------:R-:W-:Y:S01]  /*1460*/  FMUL R5, R39, R39 ;  /* 0x0000002727057220 */ /* 0x000fe20000400000 */
[C---:B------:R-:W-:Y:S02]  /*1470*/  LOP3.LUT R36, R38.reuse, 0x1, RZ, 0xc0, !PT ;  /* 0x0000000126247812 */ /* 0x040fe400078ec0ff */
[----:B------:R-:W-:Y:S01]  /*1480*/  LOP3.LUT P4, RZ, R38, 0x2, RZ, 0xc0, !PT ;  /* 0x0000000226ff7812 */ /* 0x000fe2000788c0ff */
[----:B------:R-:W-:Y:S01]  /*1490*/  FFMA R4, R5, R43, -0.0013887860113754868507 ;  /* 0xbab607ed05047423 */ /* 0x000fe2000000002b */
[----:B------:R-:W-:-:S04]  /*14a0*/  ISETP.NE.U32.AND P0, PT, R36, 0x1, PT ;  /* 0x000000012400780c */ /* 0x000fc80003f05070 */
[----:B------:R-:W-:Y:S02]  /*14b0*/  FSEL R4, R4, -0.00019574658654164522886, !P0 ;  /* 0xb94d415304047808 */ /* 0x000fe40004000000 */
[----:B------:R-:W-:Y:S02]  /*14c0*/  FSEL R36, R44, 0.041666727513074874878, P0 ;  /* 0x3d2aaabb2c247808 */ /* 0x000fe40000000000 */
[----:B------:R-:W-:-:S03]  /*14d0*/  FSEL R37, -R45, -0.4999999701976776123, P0 ;  /* 0xbeffffff2d257808 */ /* 0x000fc60000000100 */
[----:B------:R-:W-:Y:S01]  /*14e0*/  FFMA R36, R5, R4, R36 ;  /* 0x0000000405247223 */ /* 0x000fe20000000024 */
[----:B------:R-:W-:-:S03]  /*14f0*/  FSEL R4, R39, 1, P0 ;  /* 0x3f80000027047808 */ /* 0x000fc60000000000 */
[C---:B------:R-:W-:Y:S02]  /*1500*/  FFMA R36, R5.reuse, R36, R37 ;  /* 0x0000002405247223 */ /* 0x040fe40000000025 */
[----:B------:R-:W-:-:S04]  /*1510*/  FFMA R5, R5, R4, RZ ;  /* 0x0000000405057223 */ /* 0x000fc800000000ff */
[----:B------:R-:W-:Y:S02]  /*1520*/  FFMA R36, R5, R36, R4 ;  /* 0x0000002405247223 */ /* 0x000fe40000000004 */
[----:B------:R-:W-:Y:S02]  /*1530*/  F2I.S64 R4, R49 ;  /* 0x0000003100047311 */ /* 0x000fe40000201900 */
[----:B------:R-:W-:-:S04]  /*1540*/  @P4 FADD R36, RZ, -R36 ;  /* 0x80000024ff244221 */ /* 0x000fc80000000000 */
[----:B------:R-:W-:Y:S02]  /*1550*/  FFMA R38, R48, R36, R7 ;  /* 0x0000002430267223 */ /* 0x000fe40000000007 */
[----:B------:R-:W0:Y:S04]  /*1560*/  LDC.64 R36, c[0x0][0x380] ;  /* 0x0000e000ff247b82 */ /* 0x000e280000000a00 */
[----:B------:R-:W1:Y:S02]  /*1570*/  F2I.S64 R38, R38 ;  /* 0x0000002600267311 */ /* 0x000e640000201900 */
[----:B-1----:R-:W-:-:S05]  /*1580*/  IMAD R50, R38, 0x4b1, R4 ;  /* 0x000004b126327824 */ /* 0x002fca00078e0204 */
[----:B------:R-:W-:-:S04]  /*1590*/  SHF.R.S64 R5, RZ, 0x1e, R50 ;  /* 0x0000001eff057819 */ /* 0x000fc80000001032 */
[----:B0-----:R-:W-:-:S04]  /*15a0*/  IADD3 R4, P0, PT, R5, R36, RZ ;  /* 0x0000002405047210 */ /* 0x001fc80007f1e0ff */
[----:B------:R-:W-:-:S05]  /*15b0*/  LEA.HI.X.SX32 R5, R50, R37, 0x2, P0 ;  /* 0x0000002532057211 */ /* 0x000fca00000f16ff */
[----:B------:R-:W2:Y:S01]  /*15c0*/  LDG.E R4, desc[UR36][R4.64] ;  /* 0x0000002404047981 */ /* 0x000ea2000c1e1900 */
[C---:B------:R-:W-:Y:S01]  /*15d0*/  FSETP.NEU.AND P0, PT, |R10|.reuse, +INF , PT ;  /* 0x7f8000000a00780b */ /* 0x040fe20003f0d200 */
[----:B------:R-:W-:Y:S01]  /*15e0*/  BSSY.RECONVERGENT B2, `(.L_x_11) ;  /* 0x0000034000027945 */ /* 0x000fe20003800200 */
[----:B------:R-:W-:Y:S02]  /*15f0*/  IMAD.MOV.U32 R49, RZ, RZ, R33 ;  /* 0x000000ffff317224 */ /* 0x000fe400078e0021 */
[----:B------:R-:W-:Y:S01]  /*1600*/  FSETP.LTU.OR P0, PT, |R10|, 105615, !P0 ;  /* 0x47ce47800a00780b */ /* 0x000fe20004709600 */
[----:B------:R-:W-:Y:S02]  /*1610*/  IMAD.MOV.U32 R50, RZ, RZ, R14 ;  /* 0x000000ffff327224 */ /* 0x000fe400078e000e */
[----:B--2--5:R-:W-:-:S05]  /*1620*/  IMAD.IADD R47, R3, 0x1, -R4 ;  /* 0x00000001032f7824 */ /* 0x024fca00078e0a04 */
[----:B------:R-:W-:-:S05]  /*1630*/  I2FP.F32.S32 R47, R47 ;  /* 0x0000002f002f7245 */ /* 0x000fca0000201400 */
[----:B------:R-:W-:Y:S05]  /*1640*/  @P0 BRA `(.L_x_12) ;  /* 0x0000000000b40947 */ /* 0x000fea0003800000 */
[----:B------:R-:W-:Y:S01]  /*1650*/  BSSY.RECONVERGENT B3, `(.L_x_13) ;  /* 0x000000f000037945 */ /* 0x000fe20003800200 */
[----:B------:R-:W-:Y:S02]  /*1660*/  IMAD.MOV.U32 R51, RZ, RZ, RZ ;  /* 0x000000ffff337224 */ /* 0x000fe400078e00ff */
[----:B------:R-:W-:Y:S02]  /*1670*/  IMAD.MOV.U32 R55, RZ, RZ, RZ ;  /* 0x000000ffff377224 */ /* 0x000fe400078e00ff */
[----:B------:R-:W-:-:S07]  /*1680*/  IMAD.MOV.U32 R49, RZ, RZ, RZ ;  /* 0x000000ffff317224 */ /* 0x000fce00078e00ff */
.L_x_14:
[----:B0-----:R-:W0:Y:S02]  /*1690*/  LDC.64 R4, c[0x4][0x10] ;  /* 0x01000400ff047b82 */ /* 0x001e240000000a00 */
[----:B0-----:R-:W-:-:S05]  /*16a0*/  IMAD.WIDE.U32 R38, R49, 0x4, R4 ;  /* 0x0000000431267825 */ /* 0x001fca00078e0004 */
[----:B------:R-:W2:Y:S01]  /*16b0*/  LDG.E.CONSTANT R5, desc[UR36][R38.64] ;  /* 0x0000002426057981 */ /* 0x000ea2000c1e9900 */
[C---:B------:R-:W-:Y:S01]  /*16c0*/  LEA R50, R49.reuse, R1, 0x2 ;  /* 0x0000000131327211 */ /* 0x040fe200078e10ff */
[----:B------:R-:W-:-:S05]  /*16d0*/  VIADD R49, R49, 0x1 ;  /* 0x0000000131317836 */ /* 0x000fca0000000000 */
[----:B------:R-:W-:Y:S01]  /*16e0*/  ISETP.NE.AND P4, PT, R49, 0x6, PT ;  /* 0x000000063100780c */ /* 0x000fe20003f85270 */
[----:B--2---:R-:W-:-:S03]  /*16f0*/  IMAD.WIDE.U32 R4, R5, R30, RZ ;  /* 0x0000001e05047225 */ /* 0x004fc600078e00ff */
[----:B------:R-:W-:-:S05]  /*1700*/  IADD3 R53, P5, PT, R4, R51, RZ ;  /* 0x0000003304357210 */ /* 0x000fca0007fbe0ff */
[----:B------:R0:W-:Y:S01]  /*1710*/  STL [R50], R53 ;  /* 0x0000003532007387 */ /* 0x0001e20000100800 */
[----:B------:R-:W-:-:S03]  /*1720*/  IMAD.X R51, R5, 0x1, R55, P5 ;  /* 0x0000000105337824 */ /* 0x000fc600028e0637 */
[----:B------:R-:W-:Y:S05]  /*1730*/  @P4 BRA `(.L_x_14) ;  /* 0xfffffffc00d44947 */ /* 0x000fea000383ffff */
[----:B------:R-:W-:Y:S05]  /*1740*/  BSYNC.RECONVERGENT B3 ;  /* 0x0000000000037941 */ /* 0x000fea0003800200 */
.L_x_13:
[----:B------:R-:W-:Y:S01]  /*1750*/  SHF.R.U32.HI R4, RZ, 0x17, R10 ;  /* 0x00000017ff047819 */ /* 0x000fe2000001160a */
[----:B------:R1:W-:Y:S01]  /*1760*/  STL [R1+0x18], R51 ;  /* 0x0000183301007387 */ /* 0x0003e20000100800 */
[----:B------:R-:W-:Y:S02]  /*1770*/  ISETP.NE.AND P4, PT, R27, RZ, PT ;  /* 0x000000ff1b00720c */ /* 0x000fe40003f85270 */
[----:B------:R-:W-:-:S05]  /*1780*/  LOP3.LUT R4, R4, 0xe0, RZ, 0xc0, !PT ;  /* 0x000000e004047812 */ /* 0x000fca00078ec0ff */
[----:B------:R-:W-:-:S05]  /*1790*/  VIADD R4, R4, 0xffffff80 ;  /* 0xffffff8004047836 */ /* 0x000fca0000000000 */
[----:B------:R-:W-:-:S05]  /*17a0*/  SHF.R.U32.HI R4, RZ, 0x5, R4 ;  /* 0x00000005ff047819 */ /* 0x000fca0000011604 */
[----:B------:R-:W-:-:S05]  /*17b0*/  IMAD R52, R4, -0x4, R1 ;  /* 0xfffffffc04347824 */ /* 0x000fca00078e0201 */
[----:B0-----:R-:W2:Y:S04]  /*17c0*/  LDL R50, [R52+0x18] ;  /* 0x0000180034327983 */ /* 0x001ea80000100800 */
        /* <DEDUP_REMOVED lines=11> */
[----:B-1----:R-:W-:-:S02]  /*1880*/  LOP3.LUT R51, R49, R10, RZ, 0x3c, !PT ;  /* 0x0000000a31337212 */ /* 0x002fc400078e3cff */
        /* <DEDUP_REMOVED lines=9> */
.L_x_12:
[----:B------:R-:W-:Y:S05]  /*1920*/  BSYNC.RECONVERGENT B2 ;  /* 0x0000000000027941 */ /* 0x000fea0003800200 */
.L_x_11:
[C---:B------:R-:W-:Y:S01]  /*1930*/  LOP3.LUT R4, R49.reuse, 0x1, RZ, 0xc0, !PT ;  /* 0x0000000131047812 */ /* 0x040fe200078ec0ff */
[----:B------:R-:W-:Y:S01]  /*1940*/  FMUL R5, R50, R50 ;  /* 0x0000003232057220 */ /* 0x000fe20000400000 */
[----:B------:R-:W-:Y:S01]  /*1950*/  VIADD R38, R49, 0x1 ;  /* 0x0000000131267836 */ /* 0x000fe20000000000 */
[----:B------:R-:W-:Y:S01]  /*1960*/  BSSY.RECONVERGENT B2, `(.L_x_15) ;  /* 0x0000039000027945 */ /* 0x000fe20003800200 */
[----:B------:R-:W-:Y:S01]  /*1970*/  ISETP.NE.U32.AND P4, PT, R4, 0x1, PT ;  /* 0x000000010400780c */ /* 0x000fe20003f85070 */
[----:B------:R-:W-:Y:S01]  /*1980*/  FFMA R4, R5, R43, -0.0013887860113754868507 ;  /* 0xbab607ed05047423 */ /* 0x000fe2000000002b */
[----:B------:R-:W-:Y:S01]  /*1990*/  IMAD.MOV.U32 R49, RZ, RZ, R33 ;  /* 0x000000ffff317224 */ /* 0x000fe200078e0021 */
[----:B------:R-:W-:Y:S02]  /*19a0*/  LOP3.LUT P5, RZ, R38, 0x2, RZ, 0xc0, !PT ;  /* 0x0000000226ff7812 */ /* 0x000fe400078ac0ff */
[----:B------:R-:W-:Y:S02]  /*19b0*/  FSEL R38, R44, 0.041666727513074874878, !P4 ;  /* 0x3d2aaabb2c267808 */ /* 0x000fe40006000000 */
[----:B------:R-:W-:-:S02]  /*19c0*/  FSEL R4, R4, -0.00019574658654164522886, P4 ;  /* 0xb94d415304047808 */ /* 0x000fc40002000000 */
[----:B------:R-:W-:-:S03]  /*19d0*/  FSEL R39, -R45, -0.4999999701976776123, !P4 ;  /* 0xbeffffff2d277808 */ /* 0x000fc60006000100 */
[C---:B------:R-:W-:Y:S01]  /*19e0*/  FFMA R38, R5.reuse, R4, R38 ;  /* 0x0000000405267223 */ /* 0x040fe20000000026 */
[----:B------:R-:W-:Y:S01]  /*19f0*/  FSEL R4, R50, 1, !P4 ;  /* 0x3f80000032047808 */ /* 0x000fe20006000000 */
[----:B------:R-:W-:Y:S02]  /*1a00*/  IMAD.MOV.U32 R50, RZ, RZ, R14 ;  /* 0x000000ffff327224 */ /* 0x000fe400078e000e */
[C---:B------:R-:W-:Y:S02]  /*1a10*/  FFMA R38, R5.reuse, R38, R39 ;  /* 0x0000002605267223 */ /* 0x040fe40000000027 */
[----:B------:R-:W-:-:S04]  /*1a20*/  FFMA R5, R5, R4, RZ ;  /* 0x0000000405057223 */ /* 0x000fc800000000ff */
[----:B------:R-:W-:-:S04]  /*1a30*/  FFMA R5, R5, R38, R4 ;  /* 0x0000002605057223 */ /* 0x000fc80000000004 */
[----:B------:R-:W-:-:S04]  /*1a40*/  @P5 FADD R5, RZ, -R5 ;  /* 0x80000005ff055221 */ /* 0x000fc80000000000 */
[----:B------:R-:W-:Y:S01]  /*1a50*/  FFMA R52, R48, R5, R6 ;  /* 0x0000000530347223 */ /* 0x000fe20000000006 */
[----:B------:R-:W-:Y:S06]  /*1a60*/  @P0 BRA `(.L_x_16) ;  /* 0x0000000000a00947 */ /* 0x000fec0003800000 */
[----:B------:R-:W-:Y:S01]  /*1a70*/  BSSY.RECONVERGENT B3, `(.L_x_17) ;  /* 0x000000f000037945 */ /* 0x000fe20003800200 */
[----:B------:R-:W-:Y:S01]  /*1a80*/  IMAD.MOV.U32 R51, RZ, RZ, RZ ;  /* 0x000000ffff337224 */ /* 0x000fe200078e00ff */
[----:B------:R-:W-:Y:S01]  /*1a90*/  MOV R55, RZ ;  /* 0x000000ff00377202 */ /* 0x000fe20000000f00 */
[----:B------:R-:W-:-:S07]  /*1aa0*/  IMAD.MOV.U32 R49, RZ, RZ, RZ ;  /* 0x000000ffff317224 */ /* 0x000fce00078e00ff */
.L_x_18:
[----:B------:R-:W0:Y:S02]  /*1ab0*/  LDC.64 R4, c[0x4][0x10] ;  /* 0x01000400ff047b82 */ /* 0x000e240000000a00 */
[----:B0-----:R-:W-:-:S05]  /*1ac0*/  IMAD.WIDE.U32 R38, R49, 0x4, R4 ;  /* 0x0000000431267825 */ /* 0x001fca00078e0004 */
[----:B------:R-:W2:Y:S02]  /*1ad0*/  LDG.E.CONSTANT R5, desc[UR36][R38.64] ;  /* 0x0000002426057981 */ /* 0x000ea4000c1e9900 */
[----:B--2---:R-:W-:-:S03]  /*1ae0*/  IMAD.WIDE.U32 R4, R5, R30, RZ ;  /* 0x0000001e05047225 */ /* 0x004fc600078e00ff */
[----:B------:R-:W-:Y:S01]  /*1af0*/  IADD3 R53, P0, PT, R4, R51, RZ ;  /* 0x0000003304357210 */ /* 0x000fe20007f1e0ff */
[C---:B------:R-:W-:Y:S02]  /*1b00*/  IMAD R4, R49.reuse, 0x4, R1 ;  /* 0x0000000431047824 */ /* 0x040fe400078e0201 */
[----:B------:R-:W-:Y:S02]  /*1b10*/  VIADD R49, R49, 0x1 ;  /* 0x0000000131317836 */ /* 0x000fe40000000000 */
[----:B------:R-:W-:Y:S01]  /*1b20*/  IMAD.X R51, R5, 0x1, R55, P0 ;  /* 0x0000000105337824 */ /* 0x000fe200000e0637 */
[----:B------:R0:W-:Y:S02]  /*1b30*/  STL [R4], R53 ;  /* 0x0000003504007387 */ /* 0x0001e40000100800 */
[----:B------:R-:W-:-:S13]  /*1b40*/  ISETP.NE.AND P0, PT, R49, 0x6, PT ;  /* 0x000000063100780c */ /* 0x000fda0003f05270 */
[----:B0-----:R-:W-:Y:S05]  /*1b50*/  @P0 BRA `(.L_x_18) ;  /* 0xfffffffc00d40947 */ /* 0x001fea000383ffff */
[----:B------:R-:W-:Y:S05]  /*1b60*/  BSYNC.RECONVERGENT B3 ;  /* 0x0000000000037941 */ /* 0x000fea0003800200 */
.L_x_17:
[----:B------:R-:W-:Y:S01]  /*1b70*/  ISETP.NE.AND P0, PT, R27, RZ, PT ;  /* 0x000000ff1b00720c */ /* 0x000fe20003f05270 */
[----:B------:R0:W-:Y:S04]  /*1b80*/  STL [R1+0x18], R51 ;  /* 0x0000183301007387 */ /* 0x0001e80000100800 */
[----:B------:R-:W2:Y:S04]  /*1b90*/  LDL R50, [R40+0x18] ;  /* 0x0000180028327983 */ /* 0x000ea80000100800 */
        /* <DEDUP_REMOVED lines=10> */
[----:B------:R-:W-:-:S04]  /*1c40*/  LOP3.LUT R5, R49, R10, RZ, 0x3c, !PT ;  /* 0x0000000a31057212 */ /* 0x000fc800078e3cff */
[----:B------:R-:W-:Y:S02]  /*1c50*/  ISETP.GE.AND P0, PT, R5, RZ, PT ;  /* 0x000000ff0500720c */ /* 0x000fe40003f06270 */
[----:B------:R-:W-:-:S04]  /*1c60*/  SHF.R.S32.HI R5, RZ, 0x1f, R49 ;  /* 0x0000001fff057819 */ /* 0x000fc80000011431 */
[C---:B------:R-:W-:Y:S02]  /*1c70*/  LOP3.LUT R4, R5.reuse, R4, RZ, 0x3c, !PT ;  /* 0x0000000405047212 */ /* 0x040fe400078e3cff */
[----:B------:R-:W-:Y:S02]  /*1c80*/  LOP3.LUT R5, R5, R49, RZ, 0x3c, !PT ;  /* 0x0000003105057212 */ /* 0x000fe400078e3cff */
[----:B------:R-:W-:-:S04]  /*1c90*/  LEA.HI R49, R49, R50, RZ, 0x1 ;  /* 0x0000003231317211 */ /* 0x000fc800078f08ff */
[----:B------:R-:W1:Y:S01]  /*1ca0*/  I2F.F64.S64 R4, R4 ;  /* 0x0000000400047312 */ /* 0x000e620000301c00 */
[----:B------:R-:W-:Y:S01]  /*1cb0*/  @!P4 IMAD.MOV R49, RZ, RZ, -R49 ;  /* 0x000000ffff31c224 */ /* 0x000fe200078e0a31 */
[----:B-1----:R-:W-:-:S10]  /*1cc0*/  DMUL R38, R4, UR4 ;  /* 0x0000000404267c28 */ /* 0x002fd40008000000 */
[----:B------:R-:W1:Y:S02]  /*1cd0*/  F2F.F32.F64 R38, R38 ;  /* 0x0000002600267310 */ /* 0x000e640000301000 */
[----:B01----:R-:W-:-:S07]  /*1ce0*/  FSEL R50, -R38, R38, !P0 ;  /* 0x0000002626327208 */ /* 0x003fce0004000100 */
.L_x_16:
[----:B------:R-:W-:Y:S05]  /*1cf0*/  BSYNC.RECONVERGENT B2 ;  /* 0x0000000000027941 */ /* 0x000fea0003800200 */
.L_x_15:
[C---:B------:R-:W-:Y:S01]  /*1d00*/  LOP3.LUT R4, R49.reuse, 0x1, RZ, 0xc0, !PT ;  /* 0x0000000131047812 */ /* 0x040fe200078ec0ff */
[----:B------:R-:W-:Y:S01]  /*1d10*/  FMUL R5, R50, R50 ;  /* 0x0000003232057220 */ /* 0x000fe20000400000 */
[----:B------:R-:W-:Y:S02]  /*1d20*/  LOP3.LUT P4, RZ, R49, 0x2, RZ, 0xc0, !PT ;  /* 0x0000000231ff7812 */ /* 0x000fe4000788c0ff */
[----:B------:R-:W-:Y:S01]  /*1d30*/  ISETP.NE.U32.AND P0, PT, R4, 0x1, PT ;  /* 0x000000010400780c */ /* 0x000fe20003f05070 */
[----:B------:R-:W-:-:S03]  /*1d40*/  FFMA R4, R5, R43, -0.0013887860113754868507 ;  /* 0xbab607ed05047423 */ /* 0x000fc6000000002b */
[----:B------:R-:W-:Y:S02]  /*1d50*/  FSEL R39, R44, 0.041666727513074874878, P0 ;  /* 0x3d2aaabb2c277808 */ /* 0x000fe40000000000 */
[----:B------:R-:W-:-:S05]  /*1d60*/  FSEL R4, R4, -0.00019574658654164522886, !P0 ;  /* 0xb94d415304047808 */ /* 0x000fca0004000000 */
[----:B------:R-:W-:Y:S01]  /*1d70*/  FFMA R38, R5, R4, R39 ;  /* 0x0000000405267223 */ /* 0x000fe20000000027 */
[----:B------:R-:W-:Y:S02]  /*1d80*/  FSEL R39, -R45, -0.4999999701976776123, P0 ;  /* 0xbeffffff2d277808 */ /* 0x000fe40000000100 */
[----:B------:R-:W-:-:S03]  /*1d90*/  FSEL R4, R50, 1, P0 ;  /* 0x3f80000032047808 */ /* 0x000fc60000000000 */
[C---:B------:R-:W-:Y:S02]  /*1da0*/  FFMA R38, R5.reuse, R38, R39 ;  /* 0x0000002605267223 */ /* 0x040fe40000000027 */
[----:B------:R-:W-:-:S04]  /*1db0*/  FFMA R5, R5, R4, RZ ;  /* 0x0000000405057223 */ /* 0x000fc800000000ff */
[----:B------:R-:W-:Y:S02]  /*1dc0*/  FFMA R38, R5, R38, R4 ;  /* 0x0000002605267223 */ /* 0x000fe40000000004 */
[----:B------:R-:W-:Y:S02]  /*1dd0*/  F2I.S64 R4, R52 ;  /* 0x0000003400047311 */ /* 0x000fe40000201900 */
[----:B------:R-:W-:-:S04]  /*1de0*/  @P4 FADD R38, RZ, -R38 ;  /* 0x80000026ff264221 */ /* 0x000fc80000000000 */
[----:B------:R-:W-:-:S06]  /*1df0*/  FFMA R38, R48, R38, R7 ;  /* 0x0000002630267223 */ /* 0x000fcc0000000007 */
[----:B------:R-:W0:Y:S02]  /*1e00*/  F2I.S64 R38, R38 ;  /* 0x0000002600267311 */ /* 0x000e240000201900 */
[----:B0-----:R-:W-:-:S05]  /*1e10*/  IMAD R50, R38, 0x4b1, R4 ;  /* 0x000004b126327824 */ /* 0x001fca00078e0204 */
[----:B------:R-:W-:-:S04]  /*1e20*/  SHF.R.S64 R5, RZ, 0x1e, R50 ;  /* 0x0000001eff057819 */ /* 0x000fc80000001032 */
[----:B------:R-:W-:-:S04]  /*1e30*/  IADD3 R4, P0, PT, R5, R36, RZ ;  /* 0x0000002405047210 */ /* 0x000fc80007f1e0ff */
[----:B------:R-:W-:-:S05]  /*1e40*/  LEA.HI.X.SX32 R5, R50, R37, 0x2, P0 ;  /* 0x0000002532057211 */ /* 0x000fca00000f16ff */
[----:B------:R-:W2:Y:S01]  /*1e50*/  LDG.E R4, desc[UR36][R4.64] ;  /* 0x0000002404047981 */ /* 0x000ea2000c1e1900 */
[----:B------:R-:W-:Y:S01]  /*1e60*/  FFMA R0, R47, R47, R0 ;  /* 0x0000002f2f007223 */ /* 0x000fe20000000000 */
[----:B------:R-:W-:Y:S01]  /*1e70*/  BSSY.RECONVERGENT B2, `(.L_x_19) ;  /* 0x0000030000027945 */ /* 0x000fe20003800200 */
[----:B------:R-:W-:Y:S02]  /*1e80*/  IMAD.MOV.U32 R50, RZ, RZ, R34 ;  /* 0x000000ffff327224 */ /* 0x000fe400078e0022 */
[----:B------:R-:W-:Y:S02]  /*1e90*/  IMAD.MOV.U32 R47, RZ, RZ, R15 ;  /* 0x000000ffff2f7224 */ /* 0x000fe400078e000f */
[----:B--2---:R-:W-:-:S04]  /*1ea0*/  IMAD.IADD R39, R3, 0x1, -R4 ;  /* 0x0000000103277824 */ /* 0x004fc800078e0a04 */
[----:B------:R-:W-:-:S05]  /*1eb0*/  IMAD R39, R39, R39, RZ ;  /* 0x0000002727277224 */ /* 0x000fca00078e02ff */
[----:B------:R-:W-:-:S05]  /*1ec0*/  I2FP.F32.U32 R39, R39 ;  /* 0x0000002700277245 */ /* 0x000fca0000201000 */
[----:B------:R-:W-:Y:S01]  /*1ed0*/  FADD R0, R0, R39 ;  /* 0x0000002700007221 */ /* 0x000fe20000000000 */
[----:B------:R-:W-:Y:S06]  /*1ee0*/  @P2 BRA `(.L_x_20) ;  /* 0x0000000000a02947 */ /* 0x000fec0003800000 */
[----:B------:R-:W-:Y:S01]  /*1ef0*/  BSSY.RECONVERGENT B3, `(.L_x_21) ;  /* 0x000000f000037945 */ /* 0x000fe20003800200 */
[----:B------:R-:W-:Y:S01]  /*1f00*/  MOV R49, RZ ;  /* 0x000000ff00317202 */ /* 0x000fe20000000f00 */
[----:B------:R-:W-:Y:S02]  /*1f10*/  IMAD.MOV.U32 R53, RZ, RZ, RZ ;  /* 0x000000ffff357224 */ /* 0x000fe400078e00ff */
[----:B------:R-:W-:-:S07]  /*1f20*/  IMAD.MOV.U32 R47, RZ, RZ, RZ ;  /* 0x000000ffff2f7224 */ /* 0x000fce00078e00ff */
.L_x_22:
[----:B0-----:R-:W0:Y:S02]  /*1f30*/  LDC.64 R4, c[0x4][0x10] ;  /* 0x01000400ff047b82 */ /* 0x001e240000000a00 */
[----:B0-----:R-:W-:-:S05]  /*1f40*/  IMAD.WIDE.U32 R38, R47, 0x4, R4 ;  /* 0x000000042f267825 */ /* 0x001fca00078e0004 */
[----:B------:R-:W2:Y:S01]  /*1f50*/  LDG.E.CONSTANT R4, desc[UR36][R38.64] ;  /* 0x0000002426047981 */ /* 0x000ea2000c1e9900 */
[C---:B------:R-:W-:Y:S02]  /*1f60*/  IMAD R50, R47.reuse, 0x4, R1 ;  /* 0x000000042f327824 */ /* 0x040fe400078e0201 */
        /* <DEDUP_REMOVED lines=8> */
.L_x_21:
        /* <DEDUP_REMOVED lines=10> */
[C-C-:B0-----:R-:W-:Y:S01]  /*2090*/  SHF.L.W.U32.HI R50, R4.reuse, 0x2, R47.reuse ;  /* 0x0000000204327819 */ /* 0x141fe20000010e2f */
        /* <DEDUP_REMOVED lines=13> */
.L_x_20:
[----:B------:R-:W-:Y:S05]  /*2170*/  BSYNC.RECONVERGENT B2 ;  /* 0x0000000000027941 */ /* 0x000fea0003800200 */
.L_x_19:
        /* <DEDUP_REMOVED lines=11> */
[----:B------:R-:W-:Y:S01]  /*2230*/  FFMA R38, R5, R4, R38 ;  /* 0x0000000405267223 */ /* 0x000fe20000000026 */
[----:B------:R-:W-:Y:S02]  /*2240*/  FSEL R4, R47, 1, !P0 ;  /* 0x3f8000002f047808 */ /* 0x000fe40004000000 */
[----:B------:R-:W-:Y:S01]  /*2250*/  MOV R47, R15 ;  /* 0x0000000f002f7202 */ /* 0x000fe20000000f00 */
[C---:B------:R-:W-:Y:S02]  /*2260*/  FFMA R38, R5.reuse, R38, R39 ;  /* 0x0000002605267223 */ /* 0x040fe40000000027 */
[----:B------:R-:W-:-:S04]  /*2270*/  FFMA R5, R5, R4, RZ ;  /* 0x0000000405057223 */ /* 0x000fc800000000ff */
        /* <DEDUP_REMOVED lines=8> */
.L_x_26:
        /* <DEDUP_REMOVED lines=12> */
.L_x_25:
        /* <DEDUP_REMOVED lines=10> */
[C-C-:B0-----:R-:W-:Y:S01]  /*2460*/  SHF.L.W.U32.HI R50, R4.reuse, 0x2, R47.reuse ;  /* 0x0000000204327819 */ /* 0x141fe20000010e2f */
        /* <DEDUP_REMOVED lines=13> */
.L_x_24:
[----:B------:R-:W-:Y:S05]  /*2540*/  BSYNC.RECONVERGENT B2 ;  /* 0x0000000000027941 */ /* 0x000fea0003800200 */
.L_x_23:
[C---:B------:R-:W-:Y:S01]  /*2550*/  LOP3.LUT R4, R50.reuse, 0x1, RZ, 0xc0, !PT ;  /* 0x0000000132047812 */ /* 0x040fe200078ec0ff */
[----:B------:R-:W-:Y:S01]  /*2560*/  FMUL R5, R47, R47 ;  /* 0x0000002f2f057220 */ /* 0x000fe20000400000 */
[----:B------:R-:W-:Y:S02]  /*2570*/  LOP3.LUT P4, RZ, R50, 0x2, RZ, 0xc0, !PT ;  /* 0x0000000232ff7812 */ /* 0x000fe4000788c0ff */
[----:B------:R-:W-:Y:S01]  /*2580*/  ISETP.NE.U32.AND P0, PT, R4, 0x1, PT ;  /* 0x000000010400780c */ /* 0x000fe20003f05070 */
[----:B------:R-:W-:-:S03]  /*2590*/  FFMA R4, R5, R43, -0.0013887860113754868507 ;  /* 0xbab607ed05047423 */ /* 0x000fc6000000002b */
[----:B------:R-:W-:Y:S02]  /*25a0*/  FSEL R38, R44, 0.041666727513074874878, P0 ;  /* 0x3d2aaabb2c267808 */ /* 0x000fe40000000000 */
[----:B------:R-:W-:Y:S02]  /*25b0*/  FSEL R4, R4, -0.00019574658654164522886, !P0 ;  /* 0xb94d415304047808 */ /* 0x000fe40004000000 */
        /* <DEDUP_REMOVED lines=15> */
[----:B------:R-:W-:Y:S01]  /*26b0*/  BSSY.RECONVERGENT B2, `(.L_x_27) ;  /* 0x000002d000027945 */ /* 0x000fe20003800200 */
[----:B------:R-:W-:Y:S01]  /*26c0*/  IMAD.MOV.U32 R47, RZ, RZ, R35 ;  /* 0x000000ffff2f7224 */ /* 0x000fe200078e0023 */
[----:B------:R-:W-:Y:S01]  /*26d0*/  MOV R49, R20 ;  /* 0x0000001400317202 */ /* 0x000fe20000000f00 */
[----:B--2---:R-:W-:Y:S01]  /*26e0*/  IMAD.IADD R38, R3, 0x1, -R36 ;  /* 0x0000000103267824 */ /* 0x004fe200078e0a24 */
[----:B------:R-:W-:Y:S06]  /*26f0*/  @P3 BRA `(.L_x_28) ;  /* 0x0000000000a03947 */ /* 0x000fec0003800000 */
[----:B------:R-:W-:Y:S01]  /*2700*/  BSSY.RECONVERGENT B3, `(.L_x_29) ;  /* 0x000000f000037945 */ /* 0x000fe20003800200 */
[----:B------:R-:W-:Y:S02]  /*2710*/  IMAD.MOV.U32 R47, RZ, RZ, RZ ;  /* 0x000000ffff2f7224 */ /* 0x000fe400078e00ff */
[----:B------:R-:W-:Y:S02]  /*2720*/  IMAD.MOV.U32 R51, RZ, RZ, RZ ;  /* 0x000000ffff337224 */ /* 0x000fe400078e00ff */
[----:B------:R-:W-:-:S07]  /*2730*/  IMAD.MOV.U32 R39, RZ, RZ, RZ ;  /* 0x000000ffff277224 */ /* 0x000fce00078e00ff */
.L_x_30:
        /* <DEDUP_REMOVED lines=12> */
.L_x_29:
[----:B------:R-:W-:Y:S01]  /*2800*/  ISETP.NE.AND P0, PT, R29, RZ, PT ;  /* 0x000000ff1d00720c */ /* 0x000fe20003f05270 */
[----:B------:R1:W-:Y:S04]  /*2810*/  STL [R1+0x18], R47 ;  /* 0x0000182f01007387 */ /* 0x0003e80000100800 */
[----:B------:R-:W2:Y:S04]  /*2820*/  LDL R50, [R42+0x18] ;  /* 0x000018002a327983 */ /* 0x000ea80000100800 */
[----:B0-----:R-:W2:Y:S04]  /*2830*/  LDL R4, [R42+0x14] ;  /* 0x000014002a047983 */ /* 0x001ea80000100800 */
        /* <DEDUP_REMOVED lines=13> */
[----:B------:R-:W-:Y:S02]  /*2910*/  ISETP.GE.AND P4, PT, R47, RZ, PT ;  /* 0x000000ff2f00720c */ /* 0x000fe40003f86270 */
[----:B------:R-:W-:Y:S02]  /*2920*/  LEA.HI R47, R39, R50, RZ, 0x1 ;  /* 0x00000032272f7211 */ /* 0x000fe400078f08ff */
[----:B------:R-:W0:Y:S03]  /*2930*/  I2F.F64.S64 R4, R4 ;  /* 0x0000000400047312 */ /* 0x000e260000301c00 */
[----:B------:R-:W-:Y:S01]  /*2940*/  @!P0 IMAD.MOV R47, RZ, RZ, -R47 ;  /* 0x000000ffff2f8224 */ /* 0x000fe200078e0a2f */
[----:B0-----:R-:W-:-:S10]  /*2950*/  DMUL R36, R4, UR4 ;  /* 0x0000000404247c28 */ /* 0x001fd40008000000 */
[----:B------:R-:W0:Y:S02]  /*2960*/  F2F.F32.F64 R36, R36 ;  /* 0x0000002400247310 */ /* 0x000e240000301000 */
[----:B0-----:R-:W-:-:S07]  /*2970*/  FSEL R49, -R36, R36, !P4 ;  /* 0x0000002424317208 */ /* 0x001fce0006000100 */
.L_x_28:
[----:B------:R-:W-:Y:S05]  /*2980*/  BSYNC.RECONVERGENT B2 ;  /* 0x0000000000027941 */ /* 0x000fea0003800200 */
.L_x_27:
[----:B------:R-:W-:Y:S01]  /*2990*/  FMUL R5, R49, R49 ;  /* 0x0000003131057220 */ /* 0x000fe20000400000 */
[----:B------:R-:W-:Y:S01]  /*29a0*/  LOP3.LUT R4, R47, 0x1, RZ, 0xc0, !PT ;  /* 0x000000012f047812 */ /* 0x000fe200078ec0ff */
[----:B------:R-:W-:Y:S02]  /*29b0*/  BSSY.RECONVERGENT B2, `(.L_x_31) ;  /* 0x000003a000027945 */ /* 0x000fe40003800200 */
[----:B------:R-:W-:Y:S01]  /*29c0*/  FFMA R43, R5, R43, -0.0013887860113754868507 ;  /* 0xbab607ed052b7423 */ /* 0x000fe2000000002b */
[----:B------:R-:W-:Y:S02]  /*29d0*/  ISETP.NE.U32.AND P0, PT, R4, 0x1, PT ;  /* 0x000000010400780c */ /* 0x000fe40003f05070 */
[----:B------:R-:W-:Y:S01]  /*29e0*/  IADD3 R4, PT, PT, R47, 0x1, RZ ;  /* 0x000000012f047810 */ /* 0x000fe20007ffe0ff */
[----:B------:R-:W-:Y:S01]  /*29f0*/  IMAD.MOV.U32 R47, RZ, RZ, R35 ;  /* 0x000000ffff2f7224 */ /* 0x000fe200078e0023 */
[----:B------:R-:W-:Y:S02]  /*2a00*/  FSEL R44, R44, 0.041666727513074874878, !P0 ;  /* 0x3d2aaabb2c2c7808 */ /* 0x000fe40004000000 */
[----:B------:R-:W-:-:S02]  /*2a10*/  FSEL R36, R43, -0.00019574658654164522886, P0 ;  /* 0xb94d41532b247808 */ /* 0x000fc40000000000 */
[----:B------:R-:W-:Y:S02]  /*2a20*/  LOP3.LUT P4, RZ, R4, 0x2, RZ, 0xc0, !PT ;  /* 0x0000000204ff7812 */ /* 0x000fe4000788c0ff */
[----:B------:R-:W-:Y:S01]  /*2a30*/  FSEL R4, R49, 1, !P0 ;  /* 0x3f80000031047808 */ /* 0x000fe20004000000 */
[----:B------:R-:W-:Y:S01]  /*2a40*/  FFMA R36, R5, R36, R44 ;  /* 0x0000002405247223 */ /* 0x000fe2000000002c */
[----:B------:R-:W-:Y:S01]  /*2a50*/  FSEL R45, -R45, -0.4999999701976776123, !P0 ;  /* 0xbeffffff2d2d7808 */ /* 0x000fe20004000100 */
[----:B------:R-:W-:Y:S02]  /*2a60*/  IMAD.MOV.U32 R49, RZ, RZ, R20 ;  /* 0x000000ffff317224 */ /* 0x000fe400078e0014 */
[C---:B------:R-:W-:Y:S02]  /*2a70*/  FFMA R37, R5.reuse, R4, RZ ;  /* 0x0000000405257223 */ /* 0x040fe400000000ff */
[----:B------:R-:W-:-:S04]  /*2a80*/  FFMA R36, R5, R36, R45 ;  /* 0x0000002405247223 */ /* 0x000fc8000000002d */
        /* <DEDUP_REMOVED lines=8> */
.L_x_34:
        /* <DEDUP_REMOVED lines=12> */
.L_x_33:
        /* <DEDUP_REMOVED lines=17> */
[----:B------:R-:W-:Y:S02]  /*2ce0*/  ISETP.GE.AND P0, PT, R43, RZ, PT ;  /* 0x000000ff2b00720c */ /* 0x000fe40003f06270 */
[----:B------:R-:W-:Y:S02]  /*2cf0*/  LEA.HI R47, R39, R44, RZ, 0x1 ;  /* 0x0000002c272f7211 */ /* 0x000fe400078f08ff */
[----:B------:R-:W0:Y:S02]  /*2d00*/  I2F.F64.S64 R4, R4 ;  /* 0x0000000400047312 */ /* 0x000e240000301c00 */
[----:B------:R-:W-:Y:S01]  /*2d10*/  @!P4 IADD3 R47, PT, PT, -R47, RZ, RZ ;  /* 0x000000ff2f2fc210 */ /* 0x000fe20007ffe1ff */
[----:B0-----:R-:W-:-:S10]  /*2d20*/  DMUL R36, R4, UR4 ;  /* 0x0000000404247c28 */ /* 0x001fd40008000000 */
[----:B------:R-:W0:Y:S02]  /*2d30*/  F2F.F32.F64 R36, R36 ;  /* 0x0000002400247310 */ /* 0x000e240000301000 */
[----:B0-----:R-:W-:-:S07]  /*2d40*/  FSEL R49, -R36, R36, !P0 ;  /* 0x0000002424317208 */ /* 0x001fce0004000100 */
.L_x_32:
[----:B------:R-:W-:Y:S05]  /*2d50*/  BSYNC.RECONVERGENT B2 ;  /* 0x0000000000027941 */ /* 0x000fea0003800200 */
.L_x_31:
[----:B------:R-:W-:Y:S01]  /*2d60*/  IMAD.SHL.U32 R4, R46, 0x2, RZ ;  /* 0x000000022e047824 */ /* 0x000fe200078e00ff */
[----:B------:R-:W-:Y:S04]  /*2d70*/  BSSY.RECONVERGENT B2, `(.L_x_35) ;  /* 0x000000e000027945 */ /* 0x000fe80003800200 */
[----:B------:R-:W-:-:S04]  /*2d80*/  I2FP.F32.U32 R37, R4 ;  /* 0x0000000400257245 */ /* 0x000fc80000201000 */
[----:B------:R-:W0:Y:S08]  /*2d90*/  MUFU.RCP R4, R37 ;  /* 0x0000002500047308 */ /* 0x000e300000001000 */
[----:B------:R-:W1:Y:S01]  /*2da0*/  FCHK P0, R0, R37 ;  /* 0x0000002500007302 */ /* 0x000e620000000000 */
[----:B0-----:R-:W-:-:S04]  /*2db0*/  FFMA R5, -R37, R4, 1 ;  /* 0x3f80000025057423 */ /* 0x001fc80000000104 */
[----:B------:R-:W-:-:S04]  /*2dc0*/  FFMA R5, R4, R5, R4 ;  /* 0x0000000504057223 */ /* 0x000fc80000000004 */
[----:B------:R-:W-:-:S04]  /*2dd0*/  FFMA R4, R0, R5, RZ ;  /* 0x0000000500047223 */ /* 0x000fc800000000ff */
[----:B------:R-:W-:-:S04]  /*2de0*/  FFMA R39, -R37, R4, R0 ;  /* 0x0000000425277223 */ /* 0x000fc80000000100 */
[----:B------:R-:W-:Y:S01]  /*2df0*/  FFMA R39, R5, R39, R4 ;  /* 0x0000002705277223 */ /* 0x000fe20000000004 */
[----:B-1----:R-:W-:Y:S06]  /*2e00*/  @!P0 BRA `(.L_x_36) ;  /* 0x0000000000108947 */ /* 0x002fec0003800000 */
[----:B------:R-:W-:Y:S01]  /*2e10*/  IMAD.MOV.U32 R5, RZ, RZ, R37 ;  /* 0x000000ffff057224 */ /* 0x000fe200078e0025 */
[----:B------:R-:W-:Y:S01]  /*2e20*/  MOV R36, 0x2e50 ;  /* 0x00002e5000247802 */ /* 0x000fe20000000f00 */
[----:B------:R-:W-:-:S07]  /*2e30*/  IMAD.MOV.U32 R4, RZ, RZ, R0 ;  /* 0x000000ffff047224 */ /* 0x000fce00078e0000 */
[----:B------:R-:W-:Y:S05]  /*2e40*/  CALL.REL.NOINC `($__internal_1_$__cuda_sm3x_div_rn_noftz_f32_slowpath) ;  /* 0x0000001400a07944 */ /* 0x000fea0003c00000 */
.L_x_36:
[----:B------:R-:W-:Y:S05]  /*2e50*/  BSYNC.RECONVERGENT B2 ;  /* 0x0000000000027941 */ /* 0x000fea0003800200 */
.L_x_35:
[----:B------:R-:W-:Y:S02]  /*2e60*/  IMAD.MOV.U32 R4, RZ, RZ, 0x37cbac00 ;  /* 0x37cbac00ff047424 */ /* 0x000fe400078e00ff */
[----:B------:R-:W-:Y:S01]  /*2e70*/  FMUL R5, R49, R49 ;  /* 0x0000003131057220 */ /* 0x000fe20000400000 */
[C---:B------:R-:W-:Y:S01]  /*2e80*/  LOP3.LUT R36, R47.reuse, 0x1, RZ, 0xc0, !PT ;  /* 0x000000012f247812 */ /* 0x040fe200078ec0ff */
[----:B------:R-:W-:Y:S01]  /*2e90*/  IMAD.MOV.U32 R44, RZ, RZ, 0x3c0885e4 ;  /* 0x3c0885e4ff2c7424 */ /* 0x000fe200078e00ff */
[----:B------:R-:W-:Y:S01]  /*2ea0*/  LOP3.LUT P4, RZ, R47, 0x2, RZ, 0xc0, !PT ;  /* 0x000000022fff7812 */ /* 0x000fe2000788c0ff */
[----:B------:R-:W-:Y:S01]  /*2eb0*/  FFMA R4, R5, R4, -0.0013887860113754868507 ;  /* 0xbab607ed05047423 */ /* 0x000fe20000000004 */
[----:B------:R-:W-:Y:S01]  /*2ec0*/  ISETP.NE.U32.AND P0, PT, R36, 0x1, PT ;  /* 0x000000012400780c */ /* 0x000fe20003f05070 */
[----:B------:R-:W-:Y:S01]  /*2ed0*/  IMAD.MOV.U32 R43, RZ, RZ, 0x3e2aaaa8 ;  /* 0x3e2aaaa8ff2b7424 */ /* 0x000fe200078e00ff */
[----:B------:R-:W0:Y:S02]  /*2ee0*/  LDCU.64 UR4, c[0x0][0x380] ;  /* 0x00007000ff0477ac */ /* 0x000e240008000a00 */
[----:B------:R-:W-:-:S02]  /*2ef0*/  FSEL R36, R4, -0.00019574658654164522886, !P0 ;  /* 0xb94d415304247808 */ /* 0x000fc40004000000 */
[----:B------:R-:W-:Y:S02]  /*2f00*/  FSEL R44, R44, 0.041666727513074874878, P0 ;  /* 0x3d2aaabb2c2c7808 */ /* 0x000fe40000000000 */
[----:B------:R-:W-:Y:S02]  /*2f10*/  FSEL R4, R49, 1, P0 ;  /* 0x3f80000031047808 */ /* 0x000fe40000000000 */
[----:B------:R-:W-:Y:S01]  /*2f20*/  FSEL R43, -R43, -0.4999999701976776123, P0 ;  /* 0xbeffffff2b2b7808 */ /* 0x000fe20000000100 */
[C---:B------:R-:W-:Y:S02]  /*2f30*/  FFMA R36, R5.reuse, R36, R44 ;  /* 0x0000002405247223 */ /* 0x040fe4000000002c */
[C---:B------:R-:W-:Y:S02]  /*2f40*/  FFMA R37, R5.reuse, R4, RZ ;  /* 0x0000000405257223 */ /* 0x040fe400000000ff */
[----:B------:R-:W-:-:S04]  /*2f50*/  FFMA R36, R5, R36, R43 ;  /* 0x0000002405247223 */ /* 0x000fc8000000002b */
[----:B------:R-:W-:Y:S02]  /*2f60*/  FFMA R36, R37, R36, R4 ;  /* 0x0000002425247223 */ /* 0x000fe40000000004 */
[----:B------:R-:W-:Y:S02]  /*2f70*/  F2I.S64 R4, R45 ;  /* 0x0000002d00047311 */ /* 0x000fe40000201900 */
[----:B------:R-:W-:-:S04]  /*2f80*/  @P4 FADD R36, RZ, -R36 ;  /* 0x80000024ff244221 */ /* 0x000fc80000000000 */
[----:B------:R-:W-:-:S06]  /*2f90*/  FFMA R36, R48, R36, R7 ;  /* 0x0000002430247223 */ /* 0x000fcc0000000007 */
[----:B------:R-:W1:Y:S02]  /*2fa0*/  F2I.S64 R36, R36 ;  /* 0x0000002400247311 */ /* 0x000e640000201900 */
[----:B-1----:R-:W-:-:S05]  /*2fb0*/  IMAD R5, R36, 0x4b1, R4 ;  /* 0x000004b124057824 */ /* 0x002fca00078e0204 */
[----:B------:R-:W-:-:S04]  /*2fc0*/  SHF.R.S64 R4, RZ, 0x1e, R5 ;  /* 0x0000001eff047819 */ /* 0x000fc80000001005 */
[----:B0-----:R-:W-:-:S04]  /*2fd0*/  IADD3 R4, P0, PT, R4, UR4, RZ ;  /* 0x0000000404047c10 */ /* 0x001fc8000ff1e0ff */
[----:B------:R-:W-:-:S05]  /*2fe0*/  LEA.HI.X.SX32 R5, R5, UR5, 0x2, P0 ;  /* 0x0000000505057c11 */ /* 0x000fca00080f16ff */
[----:B------:R-:W2:Y:S01]  /*2ff0*/  LDG.E R4, desc[UR36][R4.64] ;  /* 0x0000002404047981 */ /* 0x000ea2000c1e1900 */
[----:B------:R-:W-:Y:S01]  /*3000*/  IMAD.IADD R37, R46, 0x1, R23 ;  /* 0x000000012e257824 */ /* 0x000fe200078e0217 */
[----:B------:R-:W-:Y:S01]  /*3010*/  BSSY.RECONVERGENT B2, `(.L_x_37) ;  /* 0x0000017000027945 */ /* 0x000fe20003800200 */
[----:B------:R-:W-:-:S03]  /*3020*/  IMAD R38, R38, R38, RZ ;  /* 0x0000002626267224 */ /* 0x000fc600078e02ff */
[----:B------:R-:W-:Y:S02]  /*3030*/  I2FP.F32.U32 R45, R37 ;  /* 0x00000025002d7245 */ /* 0x000fe40000201000 */
[----:B------:R-:W-:Y:S02]  /*3040*/  I2FP.F32.U32 R38, R38 ;  /* 0x0000002600267245 */ /* 0x000fe40000201000 */
[----:B------:R-:W0:Y:S03]  /*3050*/  MUFU.RCP R43, R45 ;  /* 0x0000002d002b7308 */ /* 0x000e260000001000 */
[----:B------:R-:W-:Y:S01]  /*3060*/  FADD R21, R38, R21 ;  /* 0x0000001526157221 */ /* 0x000fe20000000000 */
[----:B------:R-:W-:Y:S02]  /*3070*/  IMAD.MOV.U32 R38, RZ, RZ, R39 ;  /* 0x000000ffff267224 */ /* 0x000fe400078e0027 */
[----:B0-----:R-:W-:-:S04]  /*3080*/  FFMA R44, -R45, R43, 1 ;  /* 0x3f8000002d2c7423 */ /* 0x001fc8000000012b */
[----:B------:R-:W-:Y:S01]  /*3090*/  FFMA R43, R43, R44, R43 ;  /* 0x0000002c2b2b7223 */ /* 0x000fe2000000002b */
[----:B--2---:R-:W-:-:S04]  /*30a0*/  IMAD.IADD R37, R3, 0x1, -R4 ;  /* 0x0000000103257824 */ /* 0x004fc800078e0a04 */
[----:B------:R-:W-:-:S05]  /*30b0*/  IMAD R37, R37, R37, RZ ;  /* 0x0000002525257224 */ /* 0x000fca00078e02ff */
[----:B------:R-:W-:-:S05]  /*30c0*/  I2FP.F32.U32 R36, R37 ;  /* 0x0000002500247245 */ /* 0x000fca0000201000 */
[----:B------:R-:W-:-:S04]  /*30d0*/  FADD R4, R21, R36 ;  /* 0x0000002415047221 */ /* 0x000fc80000000000 */
[----:B------:R-:W0:Y:S01]  /*30e0*/  FCHK P0, R4, R45 ;  /* 0x0000002d04007302 */ /* 0x000e220000000000 */
[----:B------:R-:W-:Y:S01]  /*30f0*/  FFMA R36, R4, R43, RZ ;  /* 0x0000002b04247223 */ /* 0x000fe200000000ff */
[----:B------:R-:W-:-:S03]  /*3100*/  MOV R21, R4 ;  /* 0x0000000400157202 */ /* 0x000fc60000000f00 */
[----:B------:R-:W-:-:S04]  /*3110*/  FFMA R5, -R45, R36, R4 ;  /* 0x000000242d057223 */ /* 0x000fc80000000104 */
[----:B------:R-:W-:Y:S01]  /*3120*/  FFMA R5, R43, R5, R36 ;  /* 0x000000052b057223 */ /* 0x000fe20000000024 */
[----:B0-----:R-:W-:Y:S06]  /*3130*/  @!P0 BRA `(.L_x_38) ;  /* 0x0000000000108947 */ /* 0x001fec0003800000 */
[----:B------:R-:W-:Y:S01]  /*3140*/  IMAD.MOV.U32 R5, RZ, RZ, R45 ;  /* 0x000000ffff057224 */ /* 0x000fe200078e002d */
[----:B------:R-:W-:-:S07]  /*3150*/  MOV R36, 0x3170 ;  /* 0x0000317000247802 */ /* 0x000fce0000000f00 */
[----:B------:R-:W-:Y:S05]  /*3160*/  CALL.REL.NOINC `($__internal_1_$__cuda_sm3x_div_rn_noftz_f32_slowpath) ;  /* 0x0000001000d87944 */ /* 0x000fea0003c00000 */
[----:B------:R-:W-:-:S07]  /*3170*/  IMAD.MOV.U32 R5, RZ, RZ, R39 ;  /* 0x000000ffff057224 */ /* 0x000fce00078e0027 */
.L_x_38:
[----:B------:R-:W-:Y:S05]  /*3180*/  BSYNC.RECONVERGENT B2 ;  /* 0x0000000000027941 */ /* 0x000fea0003800200 */
.L_x_37:
[----:B------:R-:W-:-:S05]  /*3190*/  IMAD R37, R23, 0x4, R2 ;  /* 0x0000000417257824 */ /* 0x000fca00078e0202 */
[----:B------:R-:W2:Y:S01]  /*31a0*/  LDL R39, [R37] ;  /* 0x0000000025277983 */ /* 0x000ea20000100800 */
[----:B------:R-:W-:Y:S02]  /*31b0*/  FSETP.NEU.AND P4, PT, R38, RZ, PT ;  /* 0x000000ff2600720b */ /* 0x000fe40003f8d000 */
[C---:B------:R-:W-:Y:S02]  /*31c0*/  FSETP.GT.AND P0, PT, R5.reuse, RZ, PT ;  /* 0x000000ff0500720b */ /* 0x040fe40003f04000 */
[C---:B------:R-:W-:Y:S02]  /*31d0*/  FSETP.GEU.AND P5, PT, R5.reuse, 1, PT ;  /* 0x3f8000000500780b */ /* 0x040fe40003fae000 */
[----:B------:R-:W-:-:S07]  /*31e0*/  FSEL R4, R5, 1, P0 ;  /* 0x3f80000005047808 */ /* 0x000fce0000000000 */
[----:B------:R-:W-:-:S04]  /*31f0*/  @!P4 FSEL R38, R4, 1, !P5 ;  /* 0x3f8000000426c808 */ /* 0x000fc80006800000 */
[----:B--2---:R-:W-:-:S13]  /*3200*/  FSETP.GEU.AND P0, PT, R38, R39, PT ;  /* 0x000000272600720b */ /* 0x004fda0003f0e000 */
[----:B------:R-:W-:Y:S01]  /*3210*/  @!P0 FSETP.NEU.AND P4, PT, R5, RZ, PT ;  /* 0x000000ff0500820b */ /* 0x000fe20003f8d000 */
[C---:B------:R-:W-:Y:S01]  /*3220*/  @!P0 IMAD R4, R23.reuse, 0x4, R18 ;  /* 0x0000000417048824 */ /* 0x040fe200078e0212 */
[----:B------:R0:W-:Y:S01]  /*3230*/  @!P0 STL [R37], R38 ;  /* 0x0000002625008387 */ /* 0x0001e20000100800 */
[----:B------:R-:W-:Y:S01]  /*3240*/  @!P0 IMAD R36, R23, 0x4, R19 ;  /* 0x0000000417248824 */ /* 0x000fe200078e0213 */
[----:B------:R-:W-:Y:S01]  /*3250*/  @!P0 FSEL R5, R5, 1, P4 ;  /* 0x3f80000005058808 */ /* 0x000fe20002000000 */
[----:B------:R-:W-:Y:S01]  /*3260*/  IMAD.MOV.U32 R23, RZ, RZ, R46 ;  /* 0x000000ffff177224 */ /* 0x000fe200078e002e */
[----:B------:R0:W-:Y:S04]  /*3270*/  @!P0 STL [R4], R9 ;  /* 0x0000000904008387 */ /* 0x0001e80000100800 */
[----:B------:R0:W-:Y:S01]  /*3280*/  @!P0 STL [R36], R5 ;  /* 0x0000000524008387 */ /* 0x0001e20000100800 */
[----:B------:R-:W-:-:S13]  /*3290*/  ISETP.NE.AND P0, PT, R46, 0x64, PT ;  /* 0x000000642e00780c */ /* 0x000fda0003f05270 */
[----:B0-----:R-:W-:Y:S05]  /*32a0*/  @P0 BRA `(.L_x_39) ;  /* 0xffffffd800980947 */ /* 0x001fea000383ffff */
[----:B------:R-:W-:Y:S05]  /*32b0*/  BSYNC.RECONVERGENT B0 ;  /* 0x0000000000007941 */ /* 0x000fea0003800200 */
.L_x_2:
[----:B------:R-:W-:Y:S05]  /*32c0*/  @P1 BRA `(.L_x_40) ;  /* 0xffffffd400241947 */ /* 0x000fea000383ffff */
[----:B------:R-:W-:Y:S05]  /*32d0*/  BSYNC.RECONVERGENT B1 ;  /* 0x0000000000017941 */ /* 0x000fea0003800200 */
.L_x_1:
[----:B------:R-:W-:Y:S02]  /*32e0*/  IMAD R3, R17, 0x4b1, R16 ;  /* 0x000004b111037824 */ /* 0x000fe400078e0210 */
[----:B------:R-:W-:Y:S02]  /*32f0*/  IMAD.MOV.U32 R0, RZ, RZ, RZ ;  /* 0x000000ffff007224 */ /* 0x000fe400078e00ff */
[----:B------:R-:W-:-:S07]  /*3300*/  IMAD R3, R3, 0x64, RZ ;  /* 0x0000006403037824 */ /* 0x000fce00078e02ff */
.L_x_57:
[----:B------:R-:W2:Y:S04]  /*3310*/  LDL.128 R20, [R2] ;  /* 0x0000000002147983 */ /* 0x000ea80000100c00 */
[----:B------:R-:W3:Y:S01]  /*3320*/  LDL.128 R8, [R19] ;  /* 0x0000000013087983 */ /* 0x000ee20000100c00 */
[----:B------:R-:W-:Y:S01]  /*3330*/  BSSY.RECONVERGENT B0, `(.L_x_41) ;  /* 0x000000e000007945 */ /* 0x000fe20003800200 */
[----:B0-2---:R-:W0:Y:S08]  /*3340*/  MUFU.RCP R5, R20 ;  /* 0x0000001400057308 */ /* 0x005e300000001000 */
[----:B---3--:R-:W1:Y:S01]  /*3350*/  FCHK P0, R8, R20 ;  /* 0x0000001408007302 */ /* 0x008e620000000000 */
        /* <DEDUP_REMOVED lines=10> */
[----:B------:R-:W-:-:S07]  /*3400*/  MOV R31, R39 ;  /* 0x00000027001f7202 */ /* 0x000fce0000000f00 */
.L_x_42:
[----:B------:R-:W-:Y:S05]  /*3410*/  BSYNC.RECONVERGENT B0 ;  /* 0x0000000000007941 */ /* 0x000fea0003800200 */
.L_x_41:
[----:B------:R-:W2:Y:S01]  /*3420*/  LDL.128 R12, [R18] ;  /* 0x00000000120c7983 */ /* 0x000ea20000100c00 */
[----:B------:R-:W0:Y:S01]  /*3430*/  MUFU.RCP64H R5, 3.1399993896484375 ;  /* 0x40091eb800057908 */ /* 0x000e220000001800 */
[----:B------:R-:W-:Y:S01]  /*3440*/  IMAD.MOV.U32 R24, RZ, RZ, 0x51eb851f ;  /* 0x51eb851fff187424 */ /* 0x000fe200078e00ff */
[----:B------:R-:W1:Y:S01]  /*3450*/  LDC.64 R26, c[0x0][0x390] ;  /* 0x0000e400ff1a7b82 */ /* 0x000e620000000a00 */
[----:B------:R-:W-:Y:S01]  /*3460*/  IMAD.MOV.U32 R25, RZ, RZ, 0x40091eb8 ;  /* 0x40091eb8ff197424 */ /* 0x000fe200078e00ff */
[----:B------:R-:W-:Y:S01]  /*3470*/  BSSY.RECONVERGENT B0, `(.L_x_43) ;  /* 0x000001a000007945 */ /* 0x000fe20003800200 */
[----:B------:R-:W-:-:S06]  /*3480*/  IMAD.MOV.U32 R4, RZ, RZ, 0x1 ;  /* 0x00000001ff047424 */ /* 0x000fcc00078e00ff */
[----:B0-----:R-:W-:-:S08]  /*3490*/  DFMA R6, R4, -R24, 1 ;  /* 0x3ff000000406742b */ /* 0x001fd00000000818 */
[----:B------:R-:W-:-:S08]  /*34a0*/  DFMA R6, R6, R6, R6 ;  /* 0x000000060606722b */ /* 0x000fd00000000006 */
[----:B------:R-:W-:-:S08]  /*34b0*/  DFMA R6, R4, R6, R4 ;  /* 0x000000060406722b */ /* 0x000fd00000000004 */
[----:B------:R-:W-:-:S08]  /*34c0*/  DFMA R4, R6, -R24, 1 ;  /* 0x3ff000000604742b */ /* 0x000fd00000000818 */
[----:B------:R-:W-:Y:S01]  /*34d0*/  DFMA R4, R6, R4, R6 ;  /* 0x000000040604722b */ /* 0x000fe20000000006 */
[----:B-1----:R-:W-:-:S05]  /*34e0*/  IMAD.WIDE.U32 R6, R3, 0x4, R26 ;  /* 0x0000000403067825 */ /* 0x002fca00078e001a */
[----:B------:R0:W-:Y:S01]  /*34f0*/  STG.E desc[UR36][R6.64], R31 ;  /* 0x0000001f06007986 */ /* 0x0001e2000c101924 */
[----:B--2---:R-:W-:-:S04]  /*3500*/  FMUL R12, R12, 180 ;  /* 0x433400000c0c7820 */ /* 0x004fc80000400000 */
[----:B------:R-:W1:Y:S02]  /*3510*/  F2F.F64.F32 R28, R12 ;  /* 0x0000000c001c7310 */ /* 0x000e640000201800 */
[----:B-1----:R-:W-:Y:S01]  /*3520*/  DMUL R16, R28, R4 ;  /* 0x000000041c107228 */ /* 0x002fe20000000000 */
[----:B------:R-:W-:-:S07]  /*3530*/  FSETP.GEU.AND P1, PT, |R29|, 6.5827683646048100446e-37, PT ;  /* 0x036000001d00780b */ /* 0x000fce0003f2e200 */
[----:B------:R-:W-:-:S08]  /*3540*/  DFMA R24, R16, -R24, R28 ;  /* 0x800000181018722b */ /* 0x000fd0000000001c */
[----:B------:R-:W-:Y:S01]  /*3550*/  DFMA R4, R4, R24, R16 ;  /* 0x000000180404722b */ /* 0x000fe20000000010 */
[----:B------:R-:W-:-:S09]  /*3560*/  IMAD.MOV.U32 R25, RZ, RZ, 0x40091eb8 ;  /* 0x40091eb8ff197424 */ /* 0x000fd200078e00ff */
[----:B------:R-:W-:-:S05]  /*3570*/  FFMA R8, RZ, 2.1424999237060546875, R5 ;  /* 0x40091eb8ff087823 */ /* 0x000fca0000000005 */
[----:B------:R-:W-:Y:S01]  /*3580*/  FSETP.GT.AND P0, PT, |R8|, 1.469367938527859385e-39, PT ;  /* 0x001000000800780b */ /* 0x000fe20003f04200 */
[----:B------:R-:W-:-:S12]  /*3590*/  IMAD.MOV.U32 R8, RZ, RZ, 0x51eb851f ;  /* 0x51eb851fff087424 */ /* 0x000fd800078e00ff */
[----:B0-----:R-:W-:Y:S05]  /*35a0*/  @P0 BRA P1, `(.L_x_44) ;  /* 0x0000000000180947 */ /* 0x001fea0000800000 */
[----:B------:R-:W-:Y:S01]  /*35b0*/  IMAD.MOV.U32 R20, RZ, RZ, R28 ;  /* 0x000000ffff147224 */ /* 0x000fe200078e001c */
[----:B------:R-:W-:Y:S01]  /*35c0*/  MOV R12, 0x35f0 ;  /* 0x000035f0000c7802 */ /* 0x000fe20000000f00 */
[----:B------:R-:W-:-:S07]  /*35d0*/  IMAD.MOV.U32 R27, RZ, RZ, R29 ;  /* 0x000000ffff1b7224 */ /* 0x000fce00078e001d */
[----:B------:R-:W-:Y:S05]  /*35e0*/  CALL.REL.NOINC `($__internal_0_$__cuda_sm20_div_rn_f64_full) ;  /* 0x0000000800447944 */ /* 0x000fea0003c00000 */
[----:B------:R-:W-:Y:S02]  /*35f0*/  IMAD.MOV.U32 R4, RZ, RZ, R32 ;  /* 0x000000ffff047224 */ /* 0x000fe400078e0020 */
[----:B------:R-:W-:-:S07]  /*3600*/  IMAD.MOV.U32 R5, RZ, RZ, R33 ;  /* 0x000000ffff057224 */ /* 0x000fce00078e0021 */
.L_x_44:
[----:B------:R-:W-:Y:S05]  /*3610*/  BSYNC.RECONVERGENT B0 ;  /* 0x0000000000007941 */ /* 0x000fea0003800200 */
.L_x_43:
[----:B------:R-:W0:Y:S01]  /*3620*/  LDC.64 R16, c[0x0][0x398] ;  /* 0x0000e600ff107b82 */ /* 0x000e220000000a00 */
[----:B------:R-:W1:Y:S01]  /*3630*/  F2F.F32.F64 R5, R4 ;  /* 0x0000000400057310 */ /* 0x000e620000301000 */
[----:B------:R-:W-:Y:S07]  /*3640*/  BSSY.RECONVERGENT B0, `(.L_x_45) ;  /* 0x0000010000007945 */ /* 0x000fee0003800200 */
[----:B------:R-:W2:Y:S08]  /*3650*/  MUFU.RCP R12, R21 ;  /* 0x00000015000c7308 */ /* 0x000eb00000001000 */
[----:B------:R-:W3:Y:S01]  /*3660*/  FCHK P0, R9, R21 ;  /* 0x0000001509007302 */ /* 0x000ee20000000000 */
[----:B0-----:R-:W-:-:S04]  /*3670*/  IMAD.WIDE.U32 R16, R3, 0x4, R16 ;  /* 0x0000000403107825 */ /* 0x001fc800078e0010 */
[----:B--2---:R-:W-:Y:S01]  /*3680*/  FFMA R27, -R21, R12, 1 ;  /* 0x3f800000151b7423 */ /* 0x004fe2000000010c */
[----:B-1----:R0:W-:Y:S03]  /*3690*/  STG.E desc[UR36][R16.64], R5 ;  /* 0x0000000510007986 */ /* 0x0021e6000c101924 */
[----:B------:R-:W-:-:S04]  /*36a0*/  FFMA R12, R12, R27, R12 ;  /* 0x0000001b0c0c7223 */ /* 0x000fc8000000000c */
[----:B------:R-:W-:-:S04]  /*36b0*/  FFMA R27, R9, R12, RZ ;  /* 0x0000000c091b7223 */ /* 0x000fc800000000ff */
[----:B------:R-:W-:-:S04]  /*36c0*/  FFMA R20, -R21, R27, R9 ;  /* 0x0000001b15147223 */ /* 0x000fc80000000109 */
[----:B------:R-:W-:Y:S01]  /*36d0*/  FFMA R31, R12, R20, R27 ;  /* 0x000000140c1f7223 */ /* 0x000fe2000000001b */
[----:B0--3--:R-:W-:Y:S06]  /*36e0*/  @!P0 BRA `(.L_x_46) ;  /* 0x0000000000148947 */ /* 0x009fec0003800000 */
[----:B------:R-:W-:Y:S01]  /*36f0*/  MOV R4, R9 ;  /* 0x0000000900047202 */ /* 0x000fe20000000f00 */
[----:B------:R-:W-:Y:S01]  /*3700*/  IMAD.MOV.U32 R5, RZ, RZ, R21 ;  /* 0x000000ffff057224 */ /* 0x000fe200078e0015 */
[----:B------:R-:W-:-:S07]  /*3710*/  MOV R36, 0x3730 ;  /* 0x0000373000247802 */ /* 0x000fce0000000f00 */
[----:B------:R-:W-:Y:S05]  /*3720*/  CALL.REL.NOINC `($__internal_1_$__cuda_sm3x_div_rn_noftz_f32_slowpath) ;  /* 0x0000000c00687944 */ /* 0x000fea0003c00000 */
[----:B------:R-:W-:-:S07]  /*3730*/  IMAD.MOV.U32 R31, RZ, RZ, R39 ;  /* 0x000000ffff1f7224 */ /* 0x000fce00078e0027 */
.L_x_46:
[----:B------:R-:W-:Y:S05]  /*3740*/  BSYNC.RECONVERGENT B0 ;  /* 0x0000000000007941 */ /* 0x000fea0003800200 */
.L_x_45:
[----:B------:R-:W0:Y:S01]  /*3750*/  MUFU.RCP64H R5, 3.1399993896484375 ;  /* 0x40091eb800057908 */ /* 0x000e220000001800 */
[----:B------:R-:W-:Y:S01]  /*3760*/  IMAD.MOV.U32 R26, RZ, RZ, 0x51eb851f ;  /* 0x51eb851fff1a7424 */ /* 0x000fe200078e00ff */
[----:B------:R1:W-:Y:S01]  /*3770*/  STG.E desc[UR36][R6.64+0x4], R31 ;  /* 0x0000041f06007986 */ /* 0x0003e2000c101924 */
[----:B------:R-:W-:Y:S01]  /*3780*/  IMAD.MOV.U32 R27, RZ, RZ, 0x40091eb8 ;  /* 0x40091eb8ff1b7424 */ /* 0x000fe200078e00ff */
[----:B------:R-:W-:Y:S01]  /*3790*/  BSSY.RECONVERGENT B0, `(.L_x_47) ;  /* 0x0000015000007945 */ /* 0x000fe20003800200 */
[----:B------:R-:W-:-:S06]  /*37a0*/  IMAD.MOV.U32 R4, RZ, RZ, 0x1 ;  /* 0x00000001ff047424 */ /* 0x000fcc00078e00ff */
[----:B0-----:R-:W-:-:S08]  /*37b0*/  DFMA R20, R4, -R26, 1 ;  /* 0x3ff000000414742b */ /* 0x001fd0000000081a */
[----:B------:R-:W-:-:S08]  /*37c0*/  DFMA R20, R20, R20, R20 ;  /* 0x000000141414722b */ /* 0x000fd00000000014 */
[----:B------:R-:W-:Y:S01]  /*37d0*/  DFMA R4, R4, R20, R4 ;  /* 0x000000140404722b */ /* 0x000fe20000000004 */
[----:B------:R-:W-:-:S07]  /*37e0*/  FMUL R20, R13, 180 ;  /* 0x433400000d147820 */ /* 0x000fce0000400000 */
[C---:B------:R-:W-:Y:S01]  /*37f0*/  DFMA R12, R4.reuse, -R26, 1 ;  /* 0x3ff00000040c742b */ /* 0x040fe2000000081a */
[----:B------:R-:W0:Y:S07]  /*3800*/  F2F.F64.F32 R20, R20 ;  /* 0x0000001400147310 */ /* 0x000e2e0000201800 */
[----:B------:R-:W-:-:S08]  /*3810*/  DFMA R28, R4, R12, R4 ;  /* 0x0000000c041c722b */ /* 0x000fd00000000004 */
[----:B0-----:R-:W-:Y:S01]  /*3820*/  DMUL R4, R28, R20 ;  /* 0x000000141c047228 */ /* 0x001fe20000000000 */
[----:B------:R-:W-:-:S07]  /*3830*/  FSETP.GEU.AND P1, PT, |R21|, 6.5827683646048100446e-37, PT ;  /* 0x036000001500780b */ /* 0x000fce0003f2e200 */
[----:B------:R-:W-:-:S08]  /*3840*/  DFMA R12, R4, -R26, R20 ;  /* 0x8000001a040c722b */ /* 0x000fd00000000014 */
[----:B------:R-:W-:-:S10]  /*3850*/  DFMA R4, R28, R12, R4 ;  /* 0x0000000c1c04722b */ /* 0x000fd40000000004 */
[----:B------:R-:W-:-:S05]  /*3860*/  FFMA R9, RZ, 2.1424999237060546875, R5 ;  /* 0x40091eb8ff097823 */ /* 0x000fca0000000005 */
[----:B------:R-:W-:-:S13]  /*3870*/  FSETP.GT.AND P0, PT, |R9|, 1.469367938527859385e-39, PT ;  /* 0x001000000900780b */ /* 0x000fda0003f04200 */
[----:B-1----:R-:W-:Y:S05]  /*3880*/  @P0 BRA P1, `(.L_x_48) ;  /* 0x0000000000140947 */ /* 0x002fea0000800000 */
[----:B------:R-:W-:Y:S01]  /*3890*/  IMAD.MOV.U32 R27, RZ, RZ, R21 ;  /* 0x000000ffff1b7224 */ /* 0x000fe200078e0015 */
[----:B------:R-:W-:-:S07]  /*38a0*/  MOV R12, 0x38c0 ;  /* 0x000038c0000c7802 */ /* 0x000fce0000000f00 */
[----:B------:R-:W-:Y:S05]  /*38b0*/  CALL.REL.NOINC `($__internal_0_$__cuda_sm20_div_rn_f64_full) ;  /* 0x0000000400907944 */ /* 0x000fea0003c00000 */
[----:B------:R-:W-:Y:S02]  /*38c0*/  IMAD.MOV.U32 R4, RZ, RZ, R32 ;  /* 0x000000ffff047224 */ /* 0x000fe400078e0020 */
[----:B------:R-:W-:-:S07]  /*38d0*/  IMAD.MOV.U32 R5, RZ, RZ, R33 ;  /* 0x000000ffff057224 */ /* 0x000fce00078e0021 */
.L_x_48:
[----:B------:R-:W-:Y:S05]  /*38e0*/  BSYNC.RECONVERGENT B0 ;  /* 0x0000000000007941 */ /* 0x000fea0003800200 */
.L_x_47:
[----:B------:R-:W0:Y:S01]  /*38f0*/  F2F.F32.F64 R5, R4 ;  /* 0x0000000400057310 */ /* 0x000e220000301000 */
[----:B------:R-:W-:Y:S07]  /*3900*/  BSSY.RECONVERGENT B0, `(.L_x_49) ;  /* 0x000000f000007945 */ /* 0x000fee0003800200 */
[----:B------:R-:W1:Y:S01]  /*3910*/  MUFU.RCP R9, R22 ;  /* 0x0000001600097308 */ /* 0x000e620000001000 */
[----:B0-----:R0:W-:Y:S07]  /*3920*/  STG.E desc[UR36][R16.64+0x4], R5 ;  /* 0x0000040510007986 */ /* 0x0011ee000c101924 */
[----:B------:R-:W2:Y:S01]  /*3930*/  FCHK P0, R10, R22 ;  /* 0x000000160a007302 */ /* 0x000ea20000000000 */
[----:B-1----:R-:W-:-:S04]  /*3940*/  FFMA R12, -R22, R9, 1 ;  /* 0x3f800000160c7423 */ /* 0x002fc80000000109 */
[----:B------:R-:W-:-:S04]  /*3950*/  FFMA R9, R9, R12, R9 ;  /* 0x0000000c09097223 */ /* 0x000fc80000000009 */
[----:B------:R-:W-:-:S04]  /*3960*/  FFMA R12, R10, R9, RZ ;  /* 0x000000090a0c7223 */ /* 0x000fc800000000ff */
[----:B------:R-:W-:-:S04]  /*3970*/  FFMA R13, -R22, R12, R10 ;  /* 0x0000000c160d7223 */ /* 0x000fc8000000010a */
[----:B------:R-:W-:Y:S01]  /*3980*/  FFMA R9, R9, R13, R12 ;  /* 0x0000000d09097223 */ /* 0x000fe2000000000c */
[----:B0-2---:R-:W-:Y:S06]  /*3990*/  @!P0 BRA `(.L_x_50) ;  /* 0x0000000000148947 */ /* 0x005fec0003800000 */
[----:B------:R-:W-:Y:S01]  /*39a0*/  IMAD.MOV.U32 R4, RZ, RZ, R10 ;  /* 0x000000ffff047224 */ /* 0x000fe200078e000a */
[----:B------:R-:W-:Y:S02]  /*39b0*/  MOV R5, R22 ;  /* 0x0000001600057202 */ /* 0x000fe40000000f00 */
[----:B------:R-:W-:-:S07]  /*39c0*/  MOV R36, 0x39e0 ;  /* 0x000039e000247802 */ /* 0x000fce0000000f00 */
[----:B------:R-:W-:Y:S05]  /*39d0*/  CALL.REL.NOINC `($__internal_1_$__cuda_sm3x_div_rn_noftz_f32_slowpath) ;  /* 0x0000000800bc7944 */ /* 0x000fea0003c00000 */
[----:B------:R-:W-:-:S07]  /*39e0*/  IMAD.MOV.U32 R9, RZ, RZ, R39 ;  /* 0x000000ffff097224 */ /* 0x000fce00078e0027 */
.L_x_50:
[----:B------:R-:W-:Y:S05]  /*39f0*/  BSYNC.RECONVERGENT B0 ;  /* 0x0000000000007941 */ /* 0x000fea0003800200 */
.L_x_49:
[----:B------:R-:W0:Y:S01]  /*3a00*/  MUFU.RCP64H R5, 3.1399993896484375 ;  /* 0x40091eb800057908 */ /* 0x000e220000001800 */
[----:B------:R-:W-:Y:S02]  /*3a10*/  IMAD.MOV.U32 R12, RZ, RZ, 0x51eb851f ;  /* 0x51eb851fff0c7424 */ /* 0x000fe400078e00ff */
[----:B------:R-:W-:Y:S01]  /*3a20*/  FMUL R14, R14, 180 ;  /* 0x433400000e0e7820 */ /* 0x000fe20000400000 */
[----:B------:R-:W-:Y:S01]  /*3a30*/  IMAD.MOV.U32 R13, RZ, RZ, 0x40091eb8 ;  /* 0x40091eb8ff0d7424 */ /* 0x000fe200078e00ff */
[----:B------:R1:W-:Y:S01]  /*3a40*/  STG.E desc[UR36][R6.64+0x8], R9 ;  /* 0x0000080906007986 */ /* 0x0003e2000c101924 */
[----:B------:R-:W-:Y:S01]  /*3a50*/  IMAD.MOV.U32 R4, RZ, RZ, 0x1 ;  /* 0x00000001ff047424 */ /* 0x000fe200078e00ff */
[----:B------:R-:W-:Y:S05]  /*3a60*/  BSSY.RECONVERGENT B0, `(.L_x_51) ;  /* 0x0000013000007945 */ /* 0x000fea0003800200 */
[----:B0-----:R-:W-:-:S08]  /*3a70*/  DFMA R20, R4, -R12, 1 ;  /* 0x3ff000000414742b */ /* 0x001fd0000000080c */
[----:B------:R-:W-:-:S08]  /*3a80*/  DFMA R20, R20, R20, R20 ;  /* 0x000000141414722b */ /* 0x000fd00000000014 */
[----:B------:R-:W-:Y:S02]  /*3a90*/  DFMA R4, R4, R20, R4 ;  /* 0x000000140404722b */ /* 0x000fe40000000004 */
[----:B------:R-:W0:Y:S06]  /*3aa0*/  F2F.F64.F32 R20, R14 ;  /* 0x0000000e00147310 */ /* 0x000e2c0000201800 */
[----:B------:R-:W-:-:S08]  /*3ab0*/  DFMA R26, R4, -R12, 1 ;  /* 0x3ff00000041a742b */ /* 0x000fd0000000080c */
[----:B------:R-:W-:Y:S01]  /*3ac0*/  DFMA R26, R4, R26, R4 ;  /* 0x0000001a041a722b */ /* 0x000fe20000000004 */
[----:B0-----:R-:W-:-:S07]  /*3ad0*/  FSETP.GEU.AND P1, PT, |R21|, 6.5827683646048100446e-37, PT ;  /* 0x036000001500780b */ /* 0x001fce0003f2e200 */
[----:B------:R-:W-:-:S08]  /*3ae0*/  DMUL R4, R26, R20 ;  /* 0x000000141a047228 */ /* 0x000fd00000000000 */
        /* <DEDUP_REMOVED lines=10> */
.L_x_52:
[----:B------:R-:W-:Y:S05]  /*3b90*/  BSYNC.RECONVERGENT B0 ;  /* 0x0000000000007941 */ /* 0x000fea0003800200 */
.L_x_51:
        /* <DEDUP_REMOVED lines=12> */
[----:B------:R-:W-:Y:S01]  /*3c60*/  MOV R36, 0x3c90 ;  /* 0x00003c9000247802 */ /* 0x000fe20000000f00 */
[----:B------:R-:W-:-:S07]  /*3c70*/  IMAD.MOV.U32 R5, RZ, RZ, R23 ;  /* 0x000000ffff057224 */ /* 0x000fce00078e0017 */
[----:B------:R-:W-:Y:S05]  /*3c80*/  CALL.REL.NOINC `($__internal_1_$__cuda_sm3x_div_rn_noftz_f32_slowpath) ;  /* 0x0000000800107944 */ /* 0x000fea0003c00000 */
[----:B------:R-:W-:-:S07]  /*3c90*/  MOV R9, R39 ;  /* 0x0000002700097202 */ /* 0x000fce0000000f00 */
.L_x_54:
[----:B------:R-:W-:Y:S05]  /*3ca0*/  BSYNC.RECONVERGENT B0 ;  /* 0x0000000000007941 */ /* 0x000fea0003800200 */
.L_x_53:
        /* <DEDUP_REMOVED lines=21> */
[----:B------:R-:W-:Y:S01]  /*3e00*/  MOV R12, 0x3e30 ;  /* 0x00003e30000c7802 */ /* 0x000fe20000000f00 */
[----:B------:R-:W-:-:S07]  /*3e10*/  IMAD.MOV.U32 R27, RZ, RZ, R13 ;  /* 0x000000ffff1b7224 */ /* 0x000fce00078e000d */
[----:B------:R-:W-:Y:S05]  /*3e20*/  CALL.REL.NOINC `($__internal_0_$__cuda_sm20_div_rn_f64_full) ;  /* 0x0000000000347944 */ /* 0x000fea0003c00000 */
[----:B------:R-:W-:Y:S02]  /*3e30*/  IMAD.MOV.U32 R4, RZ, RZ, R32 ;  /* 0x000000ffff047224 */ /* 0x000fe400078e0020 */
[----:B------:R-:W-:-:S07]  /*3e40*/  IMAD.MOV.U32 R5, RZ, RZ, R33 ;  /* 0x000000ffff057224 */ /* 0x000fce00078e0021 */
.L_x_56:
[----:B------:R-:W-:Y:S05]  /*3e50*/  BSYNC.RECONVERGENT B0 ;  /* 0x0000000000007941 */ /* 0x000fea0003800200 */
.L_x_55:
[----:B------:R-:W0:Y:S01]  /*3e60*/  F2F.F32.F64 R5, R4 ;  /* 0x0000000400057310 */ /* 0x000e220000301000 */
[----:B------:R-:W-:Y:S01]  /*3e70*/  VIADD R0, R0, 0x4 ;  /* 0x0000000400007836 */ /* 0x000fe20000000000 */
[----:B------:R-:W-:Y:S01]  /*3e80*/  IADD3 R18, PT, PT, R18, 0x10, RZ ;  /* 0x0000001012127810 */ /* 0x000fe20007ffe0ff */
[----:B------:R-:W-:Y:S02]  /*3e90*/  VIADD R3, R3, 0x4 ;  /* 0x0000000403037836 */ /* 0x000fe40000000000 */
[----:B------:R-:W-:Y:S01]  /*3ea0*/  VIADD R2, R2, 0x10 ;  /* 0x0000001002027836 */ /* 0x000fe20000000000 */
[----:B------:R-:W-:Y:S01]  /*3eb0*/  ISETP.NE.AND P0, PT, R0, 0x64, PT ;  /* 0x000000640000780c */ /* 0x000fe20003f05270 */
[----:B------:R-:W-:Y:S01]  /*3ec0*/  VIADD R19, R19, 0x10 ;  /* 0x0000001013137836 */ /* 0x000fe20000000000 */
[----:B0-----:R0:W-:Y:S11]  /*3ed0*/  STG.E desc[UR36][R16.64+0xc], R5 ;  /* 0x00000c0510007986 */ /* 0x0011f6000c101924 */
[----:B------:R-:W-:Y:S05]  /*3ee0*/  @P0 BRA `(.L_x_57) ;  /* 0xfffffff400080947 */ /* 0x000fea000383ffff */
[----:B------:R-:W-:Y:S05]  /*3ef0*/  EXIT ;  /* 0x000000000000794d */ /* 0x000fea0003800000 */
        .weak           $__internal_0_$__cuda_sm20_div_rn_f64_full
        .type           $__internal_0_$__cuda_sm20_div_rn_f64_full,@function
        .size           $__internal_0_$__cuda_sm20_div_rn_f64_full,($__internal_1_$__cuda_sm3x_div_rn_noftz_f32_slowpath - $__internal_0_$__cuda_sm20_div_rn_f64_full)
$__internal_0_$__cuda_sm20_div_rn_f64_full:
[C---:B------:R-:W-:Y:S01]  /*3f00*/  FSETP.GEU.AND P0, PT, |R25|.reuse, 1.469367938527859385e-39, PT ;  /* 0x001000001900780b */ /* 0x040fe20003f0e200 */
[----:B------:R-:W-:Y:S01]  /*3f10*/  IMAD.MOV.U32 R24, RZ, RZ, R8 ;  /* 0x000000ffff187224 */ /* 0x000fe200078e0008 */
[----:B------:R-:W-:Y:S01]  /*3f20*/  LOP3.LUT R4, R25, 0x800fffff, RZ, 0xc0, !PT ;  /* 0x800fffff19047812 */ /* 0x000fe200078ec0ff */
[----:B------:R-:W-:Y:S01]  /*3f30*/  IMAD.MOV.U32 R28, RZ, RZ, 0x1 ;  /* 0x00000001ff1c7424 */ /* 0x000fe200078e00ff */
[C---:B------:R-:W-:Y:S01]  /*3f40*/  FSETP.GEU.AND P2, PT, |R27|.reuse, 1.469367938527859385e-39, PT ;  /* 0x001000001b00780b */ /* 0x040fe20003f4e200 */
[----:B------:R-:W-:Y:S01]  /*3f50*/  IMAD.MOV.U32 R26, RZ, RZ, R20 ;  /* 0x000000ffff1a7224 */ /* 0x000fe200078e0014 */
[----:B------:R-:W-:Y:S01]  /*3f60*/  LOP3.LUT R5, R4, 0x3ff00000, RZ, 0xfc, !PT ;  /* 0x3ff0000004057812 */ /* 0x000fe200078efcff */
[----:B------:R-:W-:Y:S01]  /*3f70*/  IMAD.MOV.U32 R4, RZ, RZ, R8 ;  /* 0x000000ffff047224 */ /* 0x000fe200078e0008 */
[----:B------:R-:W-:Y:S01]  /*3f80*/  LOP3.LUT R39, R27, 0x7ff00000, RZ, 0xc0, !PT ;  /* 0x7ff000001b277812 */ /* 0x000fe200078ec0ff */
[----:B------:R-:W-:Y:S01]  /*3f90*/  IMAD.MOV.U32 R36, RZ, RZ, 0x1ca00000 ;  /* 0x1ca00000ff247424 */ /* 0x000fe200078e00ff */
[----:B------:R-:W-:Y:S01]  /*3fa0*/  LOP3.LUT R20, R25, 0x7ff00000, RZ, 0xc0, !PT ;  /* 0x7ff0000019147812 */ /* 0x000fe200078ec0ff */
[----:B------:R-:W-:Y:S01]  /*3fb0*/  BSSY.RECONVERGENT B1, `(.L_x_58) ;  /* 0x000004e000017945 */ /* 0x000fe20003800200 */
[----:B------:R-:W-:Y:S01]  /*3fc0*/  MOV R37, R39 ;  /* 0x0000002700257202 */ /* 0x000fe20000000f00 */
[----:B------:R-:W-:Y:S01]  /*3fd0*/  @!P0 DMUL R4, R24, 8.98846567431157953865e+307 ;  /* 0x7fe0000018048828 */ /* 0x000fe20000000000 */
[----:B------:R-:W-:-:S03]  /*3fe0*/  ISETP.GE.U32.AND P1, PT, R39, R20, PT ;  /* 0x000000142700720c */ /* 0x000fc60003f26070 */
[----:B------:R-:W-:Y:S02]  /*3ff0*/  @!P2 LOP3.LUT R32, R25, 0x7ff00000, RZ, 0xc0, !PT ;  /* 0x7ff000001920a812 */ /* 0x000fe400078ec0ff */
[----:B------:R-:W0:Y:S02]  /*4000*/  MUFU.RCP64H R29, R5 ;  /* 0x00000005001d7308 */ /* 0x000e240000001800 */
[----:B------:R-:W-:Y:S02]  /*4010*/  @!P2 ISETP.GE.U32.AND P3, PT, R39, R32, PT ;  /* 0x000000202700a20c */ /* 0x000fe40003f66070 */
[----:B------:R-:W-:-:S05]  /*4020*/  @!P0 LOP3.LUT R20, R5, 0x7ff00000, RZ, 0xc0, !PT ;  /* 0x7ff0000005148812 */ /* 0x000fca00078ec0ff */
[----:B------:R-:W-:Y:S01]  /*4030*/  VIADD R40, R20, 0xffffffff ;  /* 0xffffffff14287836 */ /* 0x000fe20000000000 */
[----:B0-----:R-:W-:-:S08]  /*4040*/  DFMA R30, R28, -R4, 1 ;  /* 0x3ff000001c1e742b */ /* 0x001fd00000000804 */
[----:B------:R-:W-:-:S08]  /*4050*/  DFMA R30, R30, R30, R30 ;  /* 0x0000001e1e1e722b */ /* 0x000fd0000000001e */
[----:B------:R-:W-:Y:S01]  /*4060*/  DFMA R32, R28, R30, R28 ;  /* 0x0000001e1c20722b */ /* 0x000fe2000000001c */
[C---:B------:R-:W-:Y:S01]  /*4070*/  @!P2 SEL R31, R36.reuse, 0x63400000, !P3 ;  /* 0x63400000241fa807 */ /* 0x040fe20005800000 */
[----:B------:R-:W-:Y:S01]  /*4080*/  IMAD.MOV.U32 R28, RZ, RZ, R26 ;  /* 0x000000ffff1c7224 */ /* 0x000fe200078e001a */
[----:B------:R-:W-:Y:S01]  /*4090*/  SEL R29, R36, 0x63400000, !P1 ;  /* 0x63400000241d7807 */ /* 0x000fe20004800000 */
[----:B------:R-:W-:Y:S01]  /*40a0*/  @!P2 IMAD.MOV.U32 R30, RZ, RZ, RZ ;  /* 0x000000ffff1ea224 */ /* 0x000fe200078e00ff */
[--C-:B------:R-:W-:Y:S02]  /*40b0*/  @!P2 LOP3.LUT R31, R31, 0x80000000, R27.reuse, 0xf8, !PT ;  /* 0x800000001f1fa812 */ /* 0x100fe400078ef81b */
[----:B------:R-:W-:Y:S01]  /*40c0*/  LOP3.LUT R29, R29, 0x800fffff, R27, 0xf8, !PT ;  /* 0x800fffff1d1d7812 */ /* 0x000fe200078ef81b */
[----:B------:R-:W-:Y:S01]  /*40d0*/  DFMA R34, R32, -R4, 1 ;  /* 0x3ff000002022742b */ /* 0x000fe20000000804 */
[----:B------:R-:W-:-:S06]  /*40e0*/  @!P2 LOP3.LUT R31, R31, 0x100000, RZ, 0xfc, !PT ;  /* 0x001000001f1fa812 */ /* 0x000fcc00078efcff */
[----:B------:R-:W-:Y:S02]  /*40f0*/  @!P2 DFMA R28, R28, 2, -R30 ;  /* 0x400000001c1ca82b */ /* 0x000fe4000000081e */
[----:B------:R-:W-:-:S08]  /*4100*/  DFMA R34, R32, R34, R32 ;  /* 0x000000222022722b */ /* 0x000fd00000000020 */
[----:B------:R-:W-:Y:S01]  /*4110*/  @!P2 LOP3.LUT R37, R29, 0x7ff00000, RZ, 0xc0, !PT ;  /* 0x7ff000001d25a812 */ /* 0x000fe200078ec0ff */
[----:B------:R-:W-:-:S04]  /*4120*/  DMUL R30, R34, R28 ;  /* 0x0000001c221e7228 */ /* 0x000fc80000000000 */
[----:B------:R-:W-:-:S04]  /*4130*/  VIADD R38, R37, 0xffffffff ;  /* 0xffffffff25267836 */ /* 0x000fc80000000000 */
[----:B------:R-:W-:Y:S01]  /*4140*/  DFMA R32, R30, -R4, R28 ;  /* 0x800000041e20722b */ /* 0x000fe2000000001c */
[----:B------:R-:W-:-:S04]  /*4150*/  ISETP.GT.U32.AND P0, PT, R38, 0x7feffffe, PT ;  /* 0x7feffffe2600780c */ /* 0x000fc80003f04070 */
[----:B------:R-:W-:-:S03]  /*4160*/  ISETP.GT.U32.OR P0, PT, R40, 0x7feffffe, P0 ;  /* 0x7feffffe2800780c */ /* 0x000fc60000704470 */
[----:B------:R-:W-:-:S10]  /*4170*/  DFMA R30, R34, R32, R30 ;  /* 0x00000020221e722b */ /* 0x000fd4000000001e */
[----:B------:R-:W-:Y:S05]  /*4180*/  @P0 BRA `(.L_x_59) ;  /* 0x00000000006c0947 */ /* 0x000fea0003800000 */
[----:B------:R-:W-:-:S04]  /*4190*/  LOP3.LUT R26, R25, 0x7ff00000, RZ, 0xc0, !PT ;  /* 0x7ff00000191a7812 */ /* 0x000fc800078ec0ff */
[CC--:B------:R-:W-:Y:S02]  /*41a0*/  VIADDMNMX R20, R39.reuse, -R26.reuse, 0xb9600000, !PT ;  /* 0xb960000027147446 */ /* 0x0c0fe4000780091a */
[----:B------:R-:W-:Y:S01]  /*41b0*/  ISETP.GE.U32.AND P0, PT, R39, R26, PT ;  /* 0x0000001a2700720c */ /* 0x000fe20003f06070 */
[----:B------:R-:W-:Y:S01]  /*41c0*/  IMAD.MOV.U32 R26, RZ, RZ, RZ ;  /* 0x000000ffff1a7224 */ /* 0x000fe200078e00ff */
[----:B------:R-:W-:Y:S02]  /*41d0*/  VIMNMX R20, PT, PT, R20, 0x46a00000, PT ;  /* 0x46a0000014147848 */ /* 0x000fe40003fe0100 */
[----:B------:R-:W-:-:S05]  /*41e0*/  SEL R27, R36, 0x63400000, !P0 ;  /* 0x63400000241b7807 */ /* 0x000fca0004000000 */
[----:B------:R-:W-:-:S04]  /*41f0*/  IMAD.IADD R20, R20, 0x1, -R27 ;  /* 0x0000000114147824 */ /* 0x000fc800078e0a1b */
[----:B------:R-:W-:-:S06]  /*4200*/  VIADD R27, R20, 0x7fe00000 ;  /* 0x7fe00000141b7836 */ /* 0x000fcc0000000000 */
[----:B------:R-:W-:-:S10]  /*4210*/  DMUL R32, R30, R26 ;  /* 0x0000001a1e207228 */ /* 0x000fd40000000000 */
[----:B------:R-:W-:-:S13]  /*4220*/  FSETP.GTU.AND P0, PT, |R33|, 1.469367938527859385e-39, PT ;  /* 0x001000002100780b */ /* 0x000fda0003f0c200 */
[----:B------:R-:W-:Y:S05]  /*4230*/  @P0 BRA `(.L_x_60) ;  /* 0x0000000000940947 */ /* 0x000fea0003800000 */
[----:B------:R-:W-:Y:S01]  /*4240*/  DFMA R28, R30, -R4, R28 ;  /* 0x800000041e1c722b */ /* 0x000fe2000000001c */
[----:B------:R-:W-:-:S09]  /*4250*/  IMAD.MOV.U32 R26, RZ, RZ, RZ ;  /* 0x000000ffff1a7224 */ /* 0x000fd200078e00ff */
[C---:B------:R-:W-:Y:S02]  /*4260*/  FSETP.NEU.AND P0, PT, R29.reuse, RZ, PT ;  /* 0x000000ff1d00720b */ /* 0x040fe40003f0d000 */
[----:B------:R-:W-:-:S04]  /*4270*/  LOP3.LUT R35, R29, 0x80000000, R25, 0x48, !PT ;  /* 0x800000001d237812 */ /* 0x000fc800078e4819 */
[----:B------:R-:W-:-:S07]  /*4280*/  LOP3.LUT R27, R35, R27, RZ, 0xfc, !PT ;  /* 0x0000001b231b7212 */ /* 0x000fce00078efcff */
[----:B------:R-:W-:Y:S05]  /*4290*/  @!P0 BRA `(.L_x_60) ;  /* 0x00000000007c8947 */ /* 0x000fea0003800000 */
[----:B------:R-:W-:Y:S01]  /*42a0*/  IMAD.MOV R5, RZ, RZ, -R20 ;  /* 0x000000ffff057224 */ /* 0x000fe200078e0a14 */
[----:B------:R-:W-:Y:S01]  /*42b0*/  DMUL.RP R26, R30, R26 ;  /* 0x0000001a1e1a7228 */ /* 0x000fe20000008000 */
[----:B------:R-:W-:-:S06]  /*42c0*/  IMAD.MOV.U32 R4, RZ, RZ, RZ ;  /* 0x000000ffff047224 */ /* 0x000fcc00078e00ff */
[----:B------:R-:W-:-:S03]  /*42d0*/  DFMA R4, R32, -R4, R30 ;  /* 0x800000042004722b */ /* 0x000fc6000000001e */
[----:B------:R-:W-:-:S03]  /*42e0*/  LOP3.LUT R35, R27, R35, RZ, 0x3c, !PT ;  /* 0x000000231b237212 */ /* 0x000fc600078e3cff */
[----:B------:R-:W-:-:S04]  /*42f0*/  IADD3 R4, PT, PT, -R20, -0x43300000, RZ ;  /* 0xbcd0000014047810 */ /* 0x000fc80007ffe1ff */
[----:B------:R-:W-:-:S04]  /*4300*/  FSETP.NEU.AND P0, PT, |R5|, R4, PT ;  /* 0x000000040500720b */ /* 0x000fc80003f0d200 */
[----:B------:R-:W-:Y:S02]  /*4310*/  FSEL R32, R26, R32, !P0 ;  /* 0x000000201a207208 */ /* 0x000fe40004000000 */
[----:B------:R-:W-:Y:S01]  /*4320*/  FSEL R33, R35, R33, !P0 ;  /* 0x0000002123217208 */ /* 0x000fe20004000000 */
[----:B------:R-:W-:Y:S06]  /*4330*/  BRA `(.L_x_60) ;  /* 0x0000000000547947 */ /* 0x000fec0003800000 */
.L_x_59:
[----:B------:R-:W-:-:S14]  /*4340*/  DSETP.NAN.AND P0, PT, R26, R26, PT ;  /* 0x0000001a1a00722a */ /* 0x000fdc0003f08000 */
[----:B------:R-:W-:Y:S05]  /*4350*/  @P0 BRA `(.L_x_61) ;  /* 0x0000000000440947 */ /* 0x000fea0003800000 */
[----:B------:R-:W-:-:S14]  /*4360*/  DSETP.NAN.AND P0, PT, R24, R24, PT ;  /* 0x000000181800722a */ /* 0x000fdc0003f08000 */
[----:B------:R-:W-:Y:S05]  /*4370*/  @P0 BRA `(.L_x_62) ;  /* 0x0000000000300947 */ /* 0x000fea0003800000 */
[----:B------:R-:W-:Y:S01]  /*4380*/  ISETP.NE.AND P0, PT, R37, R20, PT ;  /* 0x000000142500720c */ /* 0x000fe20003f05270 */
[----:B------:R-:W-:Y:S01]  /*4390*/  IMAD.MOV.U32 R32, RZ, RZ, 0x0 ;  /* 0x00000000ff207424 */ /* 0x000fe200078e00ff */
[----:B------:R-:W-:-:S11]  /*43a0*/  MOV R33, 0xfff80000 ;  /* 0xfff8000000217802 */ /* 0x000fd60000000f00 */
[----:B------:R-:W-:Y:S05]  /*43b0*/  @!P0 BRA `(.L_x_60) ;  /* 0x0000000000348947 */ /* 0x000fea0003800000 */
[----:B------:R-:W-:Y:S02]  /*43c0*/  ISETP.NE.AND P0, PT, R37, 0x7ff00000, PT ;  /* 0x7ff000002500780c */ /* 0x000fe40003f05270 */
[----:B------:R-:W-:Y:S02]  /*43d0*/  LOP3.LUT R33, R27, 0x80000000, R25, 0x48, !PT ;  /* 0x800000001b217812 */ /* 0x000fe400078e4819 */
[----:B------:R-:W-:-:S13]  /*43e0*/  ISETP.EQ.OR P0, PT, R20, RZ, !P0 ;  /* 0x000000ff1400720c */ /* 0x000fda0004702670 */
[----:B------:R-:W-:Y:S01]  /*43f0*/  @P0 LOP3.LUT R4, R33, 0x7ff00000, RZ, 0xfc, !PT ;  /* 0x7ff0000021040812 */ /* 0x000fe200078efcff */
[----:B------:R-:W-:Y:S02]  /*4400*/  @!P0 IMAD.MOV.U32 R32, RZ, RZ, RZ ;  /* 0x000000ffff208224 */ /* 0x000fe400078e00ff */
[----:B------:R-:W-:Y:S02]  /*4410*/  @P0 IMAD.MOV.U32 R32, RZ, RZ, RZ ;  /* 0x000000ffff200224 */ /* 0x000fe400078e00ff */
[----:B------:R-:W-:Y:S01]  /*4420*/  @P0 IMAD.MOV.U32 R33, RZ, RZ, R4 ;  /* 0x000000ffff210224 */ /* 0x000fe200078e0004 */
[----:B------:R-:W-:Y:S06]  /*4430*/  BRA `(.L_x_60) ;  /* 0x0000000000147947 */ /* 0x000fec0003800000 */
.L_x_62:
[----:B------:R-:W-:Y:S01]  /*4440*/  LOP3.LUT R33, R25, 0x80000, RZ, 0xfc, !PT ;  /* 0x0008000019217812 */ /* 0x000fe200078efcff */
[----:B------:R-:W-:Y:S01]  /*4450*/  IMAD.MOV.U32 R32, RZ, RZ, R24 ;  /* 0x000000ffff207224 */ /* 0x000fe200078e0018 */
[----:B------:R-:W-:Y:S06]  /*4460*/  BRA `(.L_x_60) ;  /* 0x0000000000087947 */ /* 0x000fec0003800000 */
.L_x_61:
[----:B------:R-:W-:Y:S01]  /*4470*/  LOP3.LUT R33, R27, 0x80000, RZ, 0xfc, !PT ;  /* 0x000800001b217812 */ /* 0x000fe200078efcff */
[----:B------:R-:W-:-:S07]  /*4480*/  IMAD.MOV.U32 R32, RZ, RZ, R26 ;  /* 0x000000ffff207224 */ /* 0x000fce00078e001a */
.L_x_60:
[----:B------:R-:W-:Y:S05]  /*4490*/  BSYNC.RECONVERGENT B1 ;  /* 0x0000000000017941 */ /* 0x000fea0003800200 */
.L_x_58:
[----:B------:R-:W-:Y:S02]  /*44a0*/  IMAD.MOV.U32 R4, RZ, RZ, R12 ;  /* 0x000000ffff047224 */ /* 0x000fe400078e000c */
[----:B------:R-:W-:-:S04]  /*44b0*/  IMAD.MOV.U32 R5, RZ, RZ, 0x0 ;  /* 0x00000000ff057424 */ /* 0x000fc800078e00ff */
[----:B------:R-:W-:Y:S05]  /*44c0*/  RET.REL.NODEC R4 `(_Z9getMatrixPiPfS0_S0_) ;  /* 0xffffffb804cc7950 */ /* 0x000fea0003c3ffff */
        .weak           $__internal_1_$__cuda_sm3x_div_rn_noftz_f32_slowpath
        .type           $__internal_1_$__cuda_sm3x_div_rn_noftz_f32_slowpath,@function
        .size           $__internal_1_$__cuda_sm3x_div_rn_noftz_f32_slowpath,(.L_x_76 - $__internal_1_$__cuda_sm3x_div_rn_noftz_f32_slowpath)
$__internal_1_$__cuda_sm3x_div_rn_noftz_f32_slowpath:
[----:B------:R-:W-:Y:S01]  /*44d0*/  SHF.R.U32.HI R37, RZ, 0x17, R5 ;  /* 0x00000017ff257819 */ /* 0x000fe20000011605 */
[----:B------:R-:W-:Y:S01]  /*44e0*/  BSSY.RECONVERGENT B3, `(.L_x_63) ;  /* 0x0000062000037945 */ /* 0x000fe20003800200 */
[----:B------:R-:W-:Y:S02]  /*44f0*/  SHF.R.U32.HI R44, RZ, 0x17, R4 ;  /* 0x00000017ff2c7819 */ /* 0x000fe40000011604 */
[----:B------:R-:W-:Y:S02]  /*4500*/  LOP3.LUT R37, R37, 0xff, RZ, 0xc0, !PT ;  /* 0x000000ff25257812 */ /* 0x000fe400078ec0ff */
[----:B------:R-:W-:-:S03]  /*4510*/  LOP3.LUT R44, R44, 0xff, RZ, 0xc0, !PT ;  /* 0x000000ff2c2c7812 */ /* 0x000fc600078ec0ff */
[----:B------:R-:W-:Y:S01]  /*4520*/  VIADD R50, R37, 0xffffffff ;  /* 0xffffffff25327836 */ /* 0x000fe20000000000 */
[----:B------:R-:W-:-:S04]  /*4530*/  IADD3 R43, PT, PT, R44, -0x1, RZ ;  /* 0xffffffff2c2b7810 */ /* 0x000fc80007ffe0ff */
[----:B------:R-:W-:-:S04]  /*4540*/  ISETP.GT.U32.AND P0, PT, R50, 0xfd, PT ;  /* 0x000000fd3200780c */ /* 0x000fc80003f04070 */
[----:B------:R-:W-:-:S13]  /*4550*/  ISETP.GT.U32.OR P0, PT, R43, 0xfd, P0 ;  /* 0x000000fd2b00780c */ /* 0x000fda0000704470 */
[----:B------:R-:W-:Y:S01]  /*4560*/  @!P0 IMAD.MOV.U32 R39, RZ, RZ, RZ ;  /* 0x000000ffff278224 */ /* 0x000fe200078e00ff */
[----:B------:R-:W-:Y:S06]  /*4570*/  @!P0 BRA `(.L_x_64) ;  /* 0x00000000005c8947 */ /* 0x000fec0003800000 */
[----:B------:R-:W-:Y:S02]  /*4580*/  FSETP.GTU.FTZ.AND P0, PT, |R4|, +INF , PT ;  /* 0x7f8000000400780b */ /* 0x000fe40003f1c200 */
[----:B------:R-:W-:-:S04]  /*4590*/  FSETP.GTU.FTZ.AND P4, PT, |R5|, +INF , PT ;  /* 0x7f8000000500780b */ /* 0x000fc80003f9c200 */
[----:B------:R-:W-:-:S13]  /*45a0*/  PLOP3.LUT P0, PT, P0, P4, PT, 0xf8, 0x8f ;  /* 0x00000000008f781c */ /* 0x000fda0000709f70 */
[----:B------:R-:W-:Y:S05]  /*45b0*/  @P0 BRA `(.L_x_65) ;  /* 0x00000004004c0947 */ /* 0x000fea0003800000 */
[----:B------:R-:W-:-:S13]  /*45c0*/  LOP3.LUT P0, RZ, R5, 0x7fffffff, R4, 0xc8, !PT ;  /* 0x7fffffff05ff7812 */ /* 0x000fda000780c804 */
[----:B------:R-:W-:Y:S05]  /*45d0*/  @!P0 BRA `(.L_x_66) ;  /* 0x00000004003c8947 */ /* 0x000fea0003800000 */
[C---:B------:R-:W-:Y:S02]  /*45e0*/  FSETP.NEU.FTZ.AND P4, PT, |R4|.reuse, +INF , PT ;  /* 0x7f8000000400780b */ /* 0x040fe40003f9d200 */
[----:B------:R-:W-:Y:S02]  /*45f0*/  FSETP.NEU.FTZ.AND P5, PT, |R5|, +INF , PT ;  /* 0x7f8000000500780b */ /* 0x000fe40003fbd200 */
[----:B------:R-:W-:-:S11]  /*4600*/  FSETP.NEU.FTZ.AND P0, PT, |R4|, +INF , PT ;  /* 0x7f8000000400780b */ /* 0x000fd60003f1d200 */
[----:B------:R-:W-:Y:S05]  /*4610*/  @!P5 BRA !P4, `(.L_x_66) ;  /* 0x00000004002cd947 */ /* 0x000fea0006000000 */
[----:B------:R-:W-:-:S04]  /*4620*/  LOP3.LUT P4, RZ, R4, 0x7fffffff, RZ, 0xc0, !PT ;  /* 0x7fffffff04ff7812 */ /* 0x000fc8000788c0ff */
[----:B------:R-:W-:-:S13]  /*4630*/  PLOP3.LUT P4, PT, P5, P4, PT, 0x2f, 0xf2 ;  /* 0x0000000000f2781c */ /* 0x000fda0002f88577 */
[----:B------:R-:W-:Y:S05]  /*4640*/  @P4 BRA `(.L_x_67) ;  /* 0x0000000400184947 */ /* 0x000fea0003800000 */
[----:B------:R-:W-:-:S04]  /*4650*/  LOP3.LUT P4, RZ, R5, 0x7fffffff, RZ, 0xc0, !PT ;  /* 0x7fffffff05ff7812 */ /* 0x000fc8000788c0ff */
[----:B------:R-:W-:-:S13]  /*4660*/  PLOP3.LUT P0, PT, P0, P4, PT, 0x2f, 0xf2 ;  /* 0x0000000000f2781c */ /* 0x000fda0000708577 */
[----:B------:R-:W-:Y:S05]  /*4670*/  @P0 BRA `(.L_x_68) ;  /* 0x0000000400000947 */ /* 0x000fea0003800000 */
[----:B------:R-:W-:Y:S02]  /*4680*/  ISETP.GE.AND P0, PT, R43, RZ, PT ;  /* 0x000000ff2b00720c */ /* 0x000fe40003f06270 */
[----:B------:R-:W-:-:S11]  /*4690*/  ISETP.GE.AND P4, PT, R50, RZ, PT ;  /* 0x000000ff3200720c */ /* 0x000fd60003f86270 */
[----:B------:R-:W-:Y:S02]  /*46a0*/  @P0 IMAD.MOV.U32 R39, RZ, RZ, RZ ;  /* 0x000000ffff270224 */ /* 0x000fe400078e00ff */
[----:B------:R-:W-:Y:S01]  /*46b0*/  @!P0 FFMA R4, R4, 1.84467440737095516160e+19, RZ ;  /* 0x5f80000004048823 */ /* 0x000fe200000000ff */
[----:B------:R-:W-:Y:S02]  /*46c0*/  @!P0 IMAD.MOV.U32 R39, RZ, RZ, -0x40 ;  /* 0xffffffc0ff278424 */ /* 0x000fe400078e00ff */
[----:B------:R-:W-:Y:S02]  /*46d0*/  @!P4 FFMA R5, R5, 1.84467440737095516160e+19, RZ ;  /* 0x5f8000000505c823 */ /* 0x000fe400000000ff */
[----:B------:R-:W-:-:S07]  /*46e0*/  @!P4 VIADD R39, R39, 0x40 ;  /* 0x000000402727c836 */ /* 0x000fce0000000000 */
.L_x_64:
[----:B------:R-:W-:Y:S01]  /*46f0*/  LEA R50, R37, 0xc0800000, 0x17 ;  /* 0xc080000025327811 */ /* 0x000fe200078eb8ff */
[----:B------:R-:W-:Y:S01]  /*4700*/  VIADD R44, R44, 0xffffff81 ;  /* 0xffffff812c2c7836 */ /* 0x000fe20000000000 */
[----:B------:R-:W-:Y:S03]  /*4710*/  BSSY.RECONVERGENT B4, `(.L_x_69) ;  /* 0x0000035000047945 */ /* 0x000fe60003800200 */
[----:B------:R-:W-:Y:S02]  /*4720*/  IMAD.IADD R51, R5, 0x1, -R50 ;  /* 0x0000000105337824 */ /* 0x000fe400078e0a32 */
[C---:B------:R-:W-:Y:S01]  /*4730*/  IMAD R4, R44.reuse, -0x800000, R4 ;  /* 0xff8000002c047824 */ /* 0x040fe200078e0204 */
[----:B------:R-:W-:Y:S01]  /*4740*/  IADD3 R44, PT, PT, R44, 0x7f, -R37 ;  /* 0x0000007f2c2c7810 */ /* 0x000fe20007ffe825 */
[----:B------:R-:W0:Y:S01]  /*4750*/  MUFU.RCP R50, R51 ;  /* 0x0000003300327308 */ /* 0x000e220000001000 */
[----:B------:R-:W-:-:S03]  /*4760*/  FADD.FTZ R43, -R51, -RZ ;  /* 0x800000ff332b7221 */ /* 0x000fc60000010100 */
[----:B------:R-:W-:Y:S02]  /*4770*/  IMAD.IADD R39, R44, 0x1, R39 ;  /* 0x000000012c277824 */ /* 0x000fe400078e0227 */
[----:B0-----:R-:W-:-:S04]  /*4780*/  FFMA R5, R50, R43, 1 ;  /* 0x3f80000032057423 */ /* 0x001fc8000000002b */
[----:B------:R-:W-:-:S04]  /*4790*/  FFMA R5, R50, R5, R50 ;  /* 0x0000000532057223 */ /* 0x000fc80000000032 */
[----:B------:R-:W-:-:S04]  /*47a0*/  FFMA R50, R4, R5, RZ ;  /* 0x0000000504327223 */ /* 0x000fc800000000ff */
[----:B------:R-:W-:-:S04]  /*47b0*/  FFMA R52, R43, R50, R4 ;  /* 0x000000322b347223 */ /* 0x000fc80000000004 */
[----:B------:R-:W-:-:S04]  /*47c0*/  FFMA R50, R5, R52, R50 ;  /* 0x0000003405327223 */ /* 0x000fc80000000032 */
[----:B------:R-:W-:-:S04]  /*47d0*/  FFMA R43, R43, R50, R4 ;  /* 0x000000322b2b7223 */ /* 0x000fc80000000004 */
[----:B------:R-:W-:-:S05]  /*47e0*/  FFMA R4, R5, R43, R50 ;  /* 0x0000002b05047223 */ /* 0x000fca0000000032 */
[----:B------:R-:W-:-:S04]  /*47f0*/  SHF.R.U32.HI R37, RZ, 0x17, R4 ;  /* 0x00000017ff257819 */ /* 0x000fc80000011604 */
[----:B------:R-:W-:-:S05]  /*4800*/  LOP3.LUT R44, R37, 0xff, RZ, 0xc0, !PT ;  /* 0x000000ff252c7812 */ /* 0x000fca00078ec0ff */
[----:B------:R-:W-:-:S05]  /*4810*/  IMAD.IADD R37, R44, 0x1, R39 ;  /* 0x000000012c257824 */ /* 0x000fca00078e0227 */
[----:B------:R-:W-:-:S04]  /*4820*/  IADD3 R44, PT, PT, R37, -0x1, RZ ;  /* 0xffffffff252c7810 */ /* 0x000fc80007ffe0ff */
[----:B------:R-:W-:-:S13]  /*4830*/  ISETP.GE.U32.AND P0, PT, R44, 0xfe, PT ;  /* 0x000000fe2c00780c */ /* 0x000fda0003f06070 */
[----:B------:R-:W-:Y:S05]  /*4840*/  @!P0 BRA `(.L_x_70) ;  /* 0x0000000000808947 */ /* 0x000fea0003800000 */
[----:B------:R-:W-:-:S13]  /*4850*/  ISETP.GT.AND P0, PT, R37, 0xfe, PT ;  /* 0x000000fe2500780c */ /* 0x000fda0003f04270 */
[----:B------:R-:W-:Y:S05]  /*4860*/  @P0 BRA `(.L_x_71) ;  /* 0x00000000006c0947 */ /* 0x000fea0003800000 */
[----:B------:R-:W-:-:S13]  /*4870*/  ISETP.GE.AND P0, PT, R37, 0x1, PT ;  /* 0x000000012500780c */ /* 0x000fda0003f06270 */
[----:B------:R-:W-:Y:S05]  /*4880*/  @P0 BRA `(.L_x_72) ;  /* 0x0000000000740947 */ /* 0x000fea0003800000 */
[----:B------:R-:W-:Y:S02]  /*4890*/  ISETP.GE.AND P0, PT, R37, -0x18, PT ;  /* 0xffffffe82500780c */ /* 0x000fe40003f06270 */
[----:B------:R-:W-:-:S11]  /*48a0*/  LOP3.LUT R4, R4, 0x80000000, RZ, 0xc0, !PT ;  /* 0x8000000004047812 */ /* 0x000fd600078ec0ff */
[----:B------:R-:W-:Y:S05]  /*48b0*/  @!P0 BRA `(.L_x_72) ;  /* 0x0000000000688947 */ /* 0x000fea0003800000 */
[CCC-:B------:R-:W-:Y:S01]  /*48c0*/  FFMA.RZ R44, R5.reuse, R43.reuse, R50.reuse ;  /* 0x0000002b052c7223 */ /* 0x1c0fe2000000c032 */
[CCC-:B------:R-:W-:Y:S01]  /*48d0*/  FFMA.RP R39, R5.reuse, R43.reuse, R50.reuse ;  /* 0x0000002b05277223 */ /* 0x1c0fe20000008032 */
[----:B------:R-:W-:Y:S01]  /*48e0*/  FFMA.RM R50, R5, R43, R50 ;  /* 0x0000002b05327223 */ /* 0x000fe20000004032 */
[C---:B------:R-:W-:Y:S01]  /*48f0*/  VIADD R5, R37.reuse, 0x20 ;  /* 0x0000002025057836 */ /* 0x040fe20000000000 */
[C---:B------:R-:W-:Y:S02]  /*4900*/  ISETP.NE.AND P5, PT, R37.reuse, RZ, PT ;  /* 0x000000ff2500720c */ /* 0x040fe40003fa5270 */
[----:B------:R-:W-:Y:S02]  /*4910*/  LOP3.LUT R44, R44, 0x7fffff, RZ, 0xc0, !PT ;  /* 0x007fffff2c2c7812 */ /* 0x000fe400078ec0ff */
[----:B------:R-:W-:Y:S01]  /*4920*/  ISETP.NE.AND P4, PT, R37, RZ, PT ;  /* 0x000000ff2500720c */ /* 0x000fe20003f85270 */
[----:B------:R-:W-:Y:S01]  /*4930*/  IMAD.MOV R37, RZ, RZ, -R37 ;  /* 0x000000ffff257224 */ /* 0x000fe200078e0a25 */
[----:B------:R-:W-:-:S02]  /*4940*/  LOP3.LUT R44, R44, 0x800000, RZ, 0xfc, !PT ;  /* 0x008000002c2c7812 */ /* 0x000fc400078efcff */
[----:B------:R-:W-:Y:S02]  /*4950*/  FSETP.NEU.FTZ.AND P0, PT, R39, R50, PT ;  /* 0x000000322700720b */ /* 0x000fe40003f1d000 */
[----:B------:R-:W-:Y:S02]  /*4960*/  SHF.L.U32 R5, R44, R5, RZ ;  /* 0x000000052c057219 */ /* 0x000fe400000006ff */
[----:B------:R-:W-:Y:S02]  /*4970*/  SEL R37, R37, RZ, P5 ;  /* 0x000000ff25257207 */ /* 0x000fe40002800000 */
[----:B------:R-:W-:Y:S02]  /*4980*/  ISETP.NE.AND P4, PT, R5, RZ, P4 ;  /* 0x000000ff0500720c */ /* 0x000fe40002785270 */
[----:B------:R-:W-:Y:S02]  /*4990*/  SHF.R.U32.HI R37, RZ, R37, R44 ;  /* 0x00000025ff257219 */ /* 0x000fe4000001162c */
[----:B------:R-:W-:-:S02]  /*49a0*/  PLOP3.LUT P0, PT, P0, P4, PT, 0xf8, 0x8f ;  /* 0x00000000008f781c */ /* 0x000fc40000709f70 */
[----:B------:R-:W-:Y:S02]  /*49b0*/  SHF.R.U32.HI R44, RZ, 0x1, R37 ;  /* 0x00000001ff2c7819 */ /* 0x000fe40000011625 */
[----:B------:R-:W-:-:S04]  /*49c0*/  SEL R5, RZ, 0x1, !P0 ;  /* 0x00000001ff057807 */ /* 0x000fc80004000000 */
[----:B------:R-:W-:-:S04]  /*49d0*/  LOP3.LUT R50, R5, 0x1, R44, 0xf8, !PT ;  /* 0x0000000105327812 */ /* 0x000fc800078ef82c */
[----:B------:R-:W-:-:S05]  /*49e0*/  LOP3.LUT R37, R50, R37, RZ, 0xc0, !PT ;  /* 0x0000002532257212 */ /* 0x000fca00078ec0ff */
[----:B------:R-:W-:-:S05]  /*49f0*/  IMAD.IADD R37, R44, 0x1, R37 ;  /* 0x000000012c257824 */ /* 0x000fca00078e0225 */
[----:B------:R-:W-:Y:S01]  /*4a00*/  LOP3.LUT R4, R37, R4, RZ, 0xfc, !PT ;  /* 0x0000000425047212 */ /* 0x000fe200078efcff */
[----:B------:R-:W-:Y:S06]  /*4a10*/  BRA `(.L_x_72) ;  /* 0x0000000000107947 */ /* 0x000fec0003800000 */
.L_x_71:
[----:B------:R-:W-:-:S04]  /*4a20*/  LOP3.LUT R4, R4, 0x80000000, RZ, 0xc0, !PT ;  /* 0x8000000004047812 */ /* 0x000fc800078ec0ff */
[----:B------:R-:W-:Y:S01]  /*4a30*/  LOP3.LUT R4, R4, 0x7f800000, RZ, 0xfc, !PT ;  /* 0x7f80000004047812 */ /* 0x000fe200078efcff */
[----:B------:R-:W-:Y:S06]  /*4a40*/  BRA `(.L_x_72) ;  /* 0x0000000000047947 */ /* 0x000fec0003800000 */
.L_x_70:
[----:B------:R-:W-:-:S07]  /*4a50*/  IMAD R4, R39, 0x800000, R4 ;  /* 0x0080000027047824 */ /* 0x000fce00078e0204 */
.L_x_72:
[----:B------:R-:W-:Y:S05]  /*4a60*/  BSYNC.RECONVERGENT B4 ;  /* 0x0000000000047941 */ /* 0x000fea0003800200 */
.L_x_69:
[----:B------:R-:W-:Y:S05]  /*4a70*/  BRA `(.L_x_73) ;  /* 0x0000000000207947 */ /* 0x000fea0003800000 */
.L_x_68:
[----:B------:R-:W-:-:S04]  /*4a80*/  LOP3.LUT R4, R5, 0x80000000, R4, 0x48, !PT ;  /* 0x8000000005047812 */ /* 0x000fc800078e4804 */
[----:B------:R-:W-:Y:S01]  /*4a90*/  LOP3.LUT R4, R4, 0x7f800000, RZ, 0xfc, !PT ;  /* 0x7f80000004047812 */ /* 0x000fe200078efcff */
[----:B------:R-:W-:Y:S06]  /*4aa0*/  BRA `(.L_x_73) ;  /* 0x0000000000147947 */ /* 0x000fec0003800000 */
.L_x_67:
[----:B------:R-:W-:Y:S01]  /*4ab0*/  LOP3.LUT R4, R5, 0x80000000, R4, 0x48, !PT ;  /* 0x8000000005047812 */ /* 0x000fe200078e4804 */
[----:B------:R-:W-:Y:S06]  /*4ac0*/  BRA `(.L_x_73) ;  /* 0x00000000000c7947 */ /* 0x000fec0003800000 */
.L_x_66:
[----:B------:R-:W0:Y:S01]  /*4ad0*/  MUFU.RSQ R4, -QNAN ;  /* 0xffc0000000047908 */ /* 0x000e220000001400 */
[----:B------:R-:W-:Y:S05]  /*4ae0*/  BRA `(.L_x_73) ;  /* 0x0000000000047947 */ /* 0x000fea0003800000 */
.L_x_65:
[----:B------:R-:W-:-:S07]  /*4af0*/  FADD.FTZ R4, R4, R5 ;  /* 0x0000000504047221 */ /* 0x000fce0000010000 */
.L_x_73:
[----:B------:R-:W-:Y:S05]  /*4b00*/  BSYNC.RECONVERGENT B3 ;  /* 0x0000000000037941 */ /* 0x000fea0003800200 */
.L_x_63:
[----:B0-----:R-:W-:Y:S02]  /*4b10*/  IMAD.MOV.U32 R39, RZ, RZ, R4 ;  /* 0x000000ffff277224 */ /* 0x001fe400078e0004 */
[----:B------:R-:W-:Y:S02]  /*4b20*/  IMAD.MOV.U32 R4, RZ, RZ, R36 ;  /* 0x000000ffff047224 */ /* 0x000fe400078e0024 */
[----:B------:R-:W-:-:S04]  /*4b30*/  IMAD.MOV.U32 R5, RZ, RZ, 0x0 ;  /* 0x00000000ff057424 */ /* 0x000fc800078e00ff */
[----:B------:R-:W-:Y:S05]  /*4b40*/  RET.REL.NODEC R4 `(_Z9getMatrixPiPfS0_S0_) ;  /* 0xffffffb4042c7950 */ /* 0x000fea0003c3ffff */
.L_x_74:
[----:B------:R-:W-:-:S00]  /*4b50*/  BRA `(.L_x_74) ;  /* 0xfffffffc00fc7947 */ /* 0x000fc0000383ffff */
[----:B------:R-:W-:-:S00]  /*4b60*/  NOP ;  /* 0x0000000000007918 */ /* 0x000fc00000000000 */
        /* <DEDUP_REMOVED lines=9> */
.L_x_76:


//--------------------- .nv.global.init           --------------------------
	.section	.nv.global.init,"aw",@progbits
	.align	4
.nv.global.init:
	.type		__cudart_i2opi_f,@object
	.size		__cudart_i2opi_f,($str - __cudart_i2opi_f)
__cudart_i2opi_f:
        /*0000*/ 	.byte	0x41, 0x90, 0x43, 0x3c, 0x99, 0x95, 0x62, 0xdb, 0xc0, 0xdd, 0x34, 0xf5, 0xd1, 0x57, 0x27, 0xfc
        /*0010*/ 	.byte	0x29, 0x15, 0x44, 0x4e, 0x6e, 0x83, 0xf9, 0xa2
	.type		$str,@object
	.size		$str,(.L_0 - $str)
$str:
        /*0018*/ 	.byte	0x58, 0x3d, 0x25, 0x64, 0x2c, 0x59, 0x3d, 0x25, 0x64, 0x0a, 0x00
.L_0:


//--------------------- .nv.shared.reserved.0     --------------------------
	.section	.nv.shared.reserved.0,"aw",@nobits
	.weak		__nv_reservedSMEM_offset_0_alias
	.size		__nv_reservedSMEM_offset_0_alias, 0, 64
	.other		__nv_reservedSMEM_offset_0_alias,@"STO_CUDA_RESERVED_SHARED STV_DEFAULT"
__nv_reservedSMEM_offset_0_alias:
	.zero		0
	.zero		64


//--------------------- .nv.constant0._Z9getMatrixPiPfS0_S0_ --------------------------
	.section	.nv.constant0._Z9getMatrixPiPfS0_S0_,"a",@progbits
	.sectionflags	@""
	.align	4
.nv.constant0._Z9getMatrixPiPfS0_S0_:
	.zero		928


//--------------------- SYMBOLS --------------------------

	.type		.nv.reservedSmem.offset0,@object
	.size		.nv.reservedSmem.offset0,0x4
	.type		vprintf,@function
